	.headerflags	@"EF_CUDA_TEXMODE_UNIFIED EF_CUDA_64BIT_ADDRESS EF_CUDA_SM89 EF_CUDA_VIRTUAL_SM(EF_CUDA_SM89)"
	.elftype	@"ET_EXEC"


//--------------------- .nv.info                  --------------------------
	.section	.nv.info,"",@"SHT_CUDA_INFO"
	.align	4


	//----- nvinfo : EIATTR_REGCOUNT
	.align		4
        /*0000*/ 	.byte	0x04, 0x2f
        /*0002*/ 	.short	(.L_2 - .L_1)
	.align		4
.L_1:
        /*0004*/ 	.word	index@(triton__0d1d2de3de)
        /*0008*/ 	.word	0x0000001f


	//----- nvinfo : EIATTR_MAX_STACK_SIZE
	.align		4
.L_2:
        /*000c*/ 	.byte	0x04, 0x23
        /*000e*/ 	.short	(.L_4 - .L_3)
	.align		4
.L_3:
        /*0010*/ 	.word	index@(triton__0d1d2de3de)
        /*0014*/ 	.word	0x00000000


	//----- nvinfo : EIATTR_MIN_STACK_SIZE
	.align		4
.L_4:
        /*0018*/ 	.byte	0x04, 0x12
        /*001a*/ 	.short	(.L_6 - .L_5)
	.align		4
.L_5:
        /*001c*/ 	.word	index@(triton__0d1d2de3de)
        /*0020*/ 	.word	0x00000000


	//----- nvinfo : EIATTR_FRAME_SIZE
	.align		4
.L_6:
        /*0024*/ 	.byte	0x04, 0x11
        /*0026*/ 	.short	(.L_8 - .L_7)
	.align		4
.L_7:
        /*0028*/ 	.word	index@(triton__0d1d2de3de)
        /*002c*/ 	.word	0x00000000
.L_8:


//--------------------- .nv.info.triton__0d1d2de3de --------------------------
	.section	.nv.info.triton__0d1d2de3de,"",@"SHT_CUDA_INFO"
	.align	4


	//----- nvinfo : EIATTR_CUDA_API_VERSION
	.align		4
        /*0000*/ 	.byte	0x04, 0x37
        /*0002*/ 	.short	(.L_10 - .L_9)
.L_9:
        /*0004*/ 	.word	0x0000007b


	//----- nvinfo : EIATTR_PARAM_CBANK
	.align		4
.L_10:
        /*0008*/ 	.byte	0x04, 0x0a
        /*000a*/ 	.short	(.L_12 - .L_11)
	.align		4
.L_11:
        /*000c*/ 	.word	index@(.nv.constant0.triton__0d1d2de3de)
        /*0010*/ 	.short	0x0160
        /*0012*/ 	.short	0x0018


	//----- nvinfo : EIATTR_CBANK_PARAM_SIZE
	.align		4
.L_12:
        /*0014*/ 	.byte	0x03, 0x19
        /*0016*/ 	.short	0x0018


	//----- nvinfo : EIATTR_KPARAM_INFO
	.align		4
        /*0018*/ 	.byte	0x04, 0x17
        /*001a*/ 	.short	(.L_14 - .L_13)
.L_13:
        /*001c*/ 	.word	0x00000000
        /*0020*/ 	.short	0x0003
        /*0022*/ 	.short	0x0014
        /*0024*/ 	.byte	0x00, 0xf0, 0x11, 0x00


	//----- nvinfo : EIATTR_KPARAM_INFO
	.align		4
.L_14:
        /*0028*/ 	.byte	0x04, 0x17
        /*002a*/ 	.short	(.L_16 - .L_15)
.L_15:
        /*002c*/ 	.word	0x00000000
        /*0030*/ 	.short	0x0002
        /*0032*/ 	.short	0x0010
        /*0034*/ 	.byte	0x00, 0xf0, 0x11, 0x00


	//----- nvinfo : EIATTR_KPARAM_INFO
	.align		4
.L_16:
        /*0038*/ 	.byte	0x04, 0x17
        /*003a*/ 	.short	(.L_18 - .L_17)
.L_17:
        /*003c*/ 	.word	0x00000000
        /*0040*/ 	.short	0x0001
        /*0042*/ 	.short	0x0008
        /*0044*/ 	.byte	0x00, 0xf0, 0x21, 0x00


	//----- nvinfo : EIATTR_KPARAM_INFO
	.align		4
.L_18:
        /*0048*/ 	.byte	0x04, 0x17
        /*004a*/ 	.short	(.L_20 - .L_19)
.L_19:
        /*004c*/ 	.word	0x00000000
        /*0050*/ 	.short	0x0000
        /*0052*/ 	.short	0x0000
        /*0054*/ 	.byte	0x00, 0xf0, 0x21, 0x00


	//----- nvinfo : EIATTR_MAXREG_COUNT
	.align		4
.L_20:
        /*0058*/ 	.byte	0x03, 0x1b
        /*005a*/ 	.short	0x00ff


	//----- nvinfo : EIATTR_COOP_GROUP_MASK_REGIDS
	.align		4
        /*005c*/ 	.byte	0x04, 0x29
        /*005e*/ 	.short	(.L_22 - .L_21)


	//   ....[0]....
.L_21:
        /*0060*/ 	.word	0xffffffff


	//   ....[1]....
        /*0064*/ 	.word	0xffffffff


	//   ....[2]....
        /*0068*/ 	.word	0xffffffff


	//   ....[3]....
        /*006c*/ 	.word	0xffffffff


	//   ....[4]....
        /*0070*/ 	.word	0xffffffff


	//   ....[5]....
        /*0074*/ 	.word	0xffffffff


	//   ....[6]....
        /*0078*/ 	.word	0xffffffff


	//   ....[7]....
        /*007c*/ 	.word	0xffffffff


	//   ....[8]....
        /*0080*/ 	.word	0xffffffff


	//   ....[9]....
        /*0084*/ 	.word	0xffffffff


	//   ....[10]....
        /*0088*/ 	.word	0xffffffff


	//   ....[11]....
        /*008c*/ 	.word	0xffffffff


	//   ....[12]....
        /*0090*/ 	.word	0xffffffff


	//   ....[13]....
        /*0094*/ 	.word	0xffffffff


	//   ....[14]....
        /*0098*/ 	.word	0xffffffff


	//   ....[15]....
        /*009c*/ 	.word	0xffffffff


	//----- nvinfo : EIATTR_COOP_GROUP_INSTR_OFFSETS
	.align		4
.L_22:
        /*00a0*/ 	.byte	0x04, 0x28
        /*00a2*/ 	.short	(.L_24 - .L_23)


	//   ....[0]....
.L_23:
        /*00a4*/ 	.word	0x00001130


	//   ....[1]....
        /*00a8*/ 	.word	0x00001170


	//   ....[2]....
        /*00ac*/ 	.word	0x000011b0


	//   ....[3]....
        /*00b0*/ 	.word	0x000011f0


	//   ....[4]....
        /*00b4*/ 	.word	0x00001240


	//   ....[5]....
        /*00b8*/ 	.word	0x000012a0


	//   ....[6]....
        /*00bc*/ 	.word	0x00001300


	//   ....[7]....
        /*00c0*/ 	.word	0x00001350


	//   ....[8]....
        /*00c4*/ 	.word	0x000017c0


	//   ....[9]....
        /*00c8*/ 	.word	0x000017e0


	//   ....[10]....
        /*00cc*/ 	.word	0x00001800


	//   ....[11]....
        /*00d0*/ 	.word	0x00001820


	//   ....[12]....
        /*00d4*/ 	.word	0x00001840


	//   ....[13]....
        /*00d8*/ 	.word	0x00001890


	//   ....[14]....
        /*00dc*/ 	.word	0x000018b0


	//   ....[15]....
        /*00e0*/ 	.word	0x000018d0


	//----- nvinfo : EIATTR_EXIT_INSTR_OFFSETS
	.align		4
.L_24:
        /*00e4*/ 	.byte	0x04, 0x1c
        /*00e6*/ 	.short	(.L_26 - .L_25)


	//   ....[0]....
.L_25:
        /*00e8*/ 	.word	0x00002bc0


	//----- nvinfo : EIATTR_MAX_THREADS
	.align		4
.L_26:
        /*00ec*/ 	.byte	0x04, 0x05
        /*00ee*/ 	.short	(.L_28 - .L_27)
.L_27:
        /*00f0*/ 	.word	0x00000100
        /*00f4*/ 	.word	0x00000001
        /*00f8*/ 	.word	0x00000001


	//----- nvinfo : EIATTR_CRS_STACK_SIZE
	.align		4
.L_28:
        /*00fc*/ 	.byte	0x04, 0x1e
        /*00fe*/ 	.short	(.L_30 - .L_29)
.L_29:
        /*0100*/ 	.word	0x00000000
.L_30:


//--------------------- .nv.rel.action            --------------------------
	.section	.nv.rel.action,"",@"SHT_CUDA_RELOCINFO"
	.align	8
	.sectionentsize	8
        /*0000*/ 	.byte	0x73, 0x00, 0x00, 0x00, 0x00, 0x00, 0x00, 0x00, 0x00, 0x00, 0x00, 0x11, 0x25, 0x00, 0x05, 0x36


//--------------------- .nv.constant0.triton__0d1d2de3de --------------------------
	.section	.nv.constant0.triton__0d1d2de3de,"a",@progbits
	.align	4
.nv.constant0.triton__0d1d2de3de:
	.zero		376


//--------------------- .text.triton__0d1d2de3de  --------------------------
	.section	.text.triton__0d1d2de3de,"ax",@progbits
	.sectionflags	@"SHF_BARRIERS=1"
	.sectioninfo	@"SHI_REGISTERS=31"
	.align	128
        .global         triton__0d1d2de3de
        .type           triton__0d1d2de3de,@function
        .size           triton__0d1d2de3de,(.L_x_49 - triton__0d1d2de3de)
        .other          triton__0d1d2de3de,@"STO_CUDA_ENTRY STV_DEFAULT"
triton__0d1d2de3de:
.text.triton__0d1d2de3de:
[----:B------:R-:W-:-:S02]  /*0000*/  MOV R1, c[0x0][0x28] ;  /* 0x00000a0000017a02 */ /* 0x000fc40000000f00 */
[----:B------:R-:W0:Y:S01]  /*0010*/  S2R R9, SR_TID.X ;  /* 0x0000000000097919 */ /* 0x000e220000002100 */
[----:B------:R-:W-:Y:S01]  /*0020*/  MOV R3, 0x2 ;  /* 0x0000000200037802 */ /* 0x000fe20000000f00 */
[----:B------:R-:W-:Y:S02]  /*0030*/  ULDC.64 UR4, c[0x0][0x118] ;  /* 0x0000460000047ab9 */ /* 0x000fe40000000a00 */
[----:B------:R-:W1:Y:S01]  /*0040*/  S2R R11, SR_CTAID.X ;  /* 0x00000000000b7919 */ /* 0x000e620000002500 */
[----:B0-----:R-:W-:-:S04]  /*0050*/  SHF.L.U32 R10, R9, 0x3, RZ ;  /* 0x00000003090a7819 */ /* 0x001fc800000006ff */
[----:B------:R-:W-:-:S04]  /*0060*/  LOP3.LUT R10, R10, 0x7f8, RZ, 0xc0, !PT ;  /* 0x000007f80a0a7812 */ /* 0x000fc800078ec0ff */
[----:B-1----:R-:W-:-:S05]  /*0070*/  LEA R8, R11, R10, 0xb ;  /* 0x0000000a0b087211 */ /* 0x002fca00078e58ff */
[----:B------:R-:W-:-:S05]  /*0080*/  IMAD.WIDE R2, R8, R3, c[0x0][0x160] ;  /* 0x0000580008027625 */ /* 0x000fca00078e0203 */
[----:B------:R-:W2:Y:S01]  /*0090*/  LDG.E.EL.128 R4, [R2.64] ;  /* 0x0000000402047981 */ /* 0x000ea2000c2e1d00 */
[----:B------:R-:W-:Y:S01]  /*00a0*/  BSSY B0, `(.L_x_0) ;  /* 0x0000026000007945 */ /* 0x000fe20003800000 */
[----:B--2---:R-:W-:Y:S02]  /*00b0*/  SHF.L.U32 R0, R4, 0x10, RZ ;  /* 0x0000001004007819 */ /* 0x004fe400000006ff */
[----:B------:R-:W-:Y:S02]  /*00c0*/  SHF.L.U32 R13, R5, 0x10, RZ ;  /* 0x00000010050d7819 */ /* 0x000fe400000006ff */
[----:B------:R-:W-:Y:S01]  /*00d0*/  SHF.L.U32 R14, R6, 0x10, RZ ;  /* 0x00000010060e7819 */ /* 0x000fe200000006ff */
[----:B------:R-:W-:Y:S01]  /*00e0*/  FMUL R12, R0, 0.0625 ;  /* 0x3d800000000c7820 */ /* 0x000fe20000400000 */
[----:B------:R-:W-:Y:S01]  /*00f0*/  PRMT R0, R4, 0x7632, R0 ;  /* 0x0000763204007816 */ /* 0x000fe20000000000 */
[----:B------:R-:W-:Y:S02]  /*0100*/  FMUL R15, R13, 0.0625 ;  /* 0x3d8000000d0f7820 */ /* 0x000fe40000400000 */
[----:B------:R-:W-:Y:S01]  /*0110*/  FMUL R4, R12, 0.019999999552965164185 ;  /* 0x3ca3d70a0c047820 */ /* 0x000fe20000400000 */
[----:B------:R-:W-:-:S02]  /*0120*/  PRMT R12, R5, 0x7632, R12 ;  /* 0x00007632050c7816 */ /* 0x000fc4000000000c */
[----:B------:R-:W-:Y:S01]  /*0130*/  SHF.L.U32 R0, R0, 0x10, RZ ;  /* 0x0000001000007819 */ /* 0x000fe200000006ff */
[----:B------:R-:W-:Y:S01]  /*0140*/  FADD.FTZ R17, |R4|, -RZ ;  /* 0x800000ff04117221 */ /* 0x000fe20000010200 */
[----:B------:R-:W-:Y:S02]  /*0150*/  PRMT R5, R6, 0x7632, R5 ;  /* 0x0000763206057816 */ /* 0x000fe40000000005 */
[----:B------:R-:W-:Y:S01]  /*0160*/  SHF.L.U32 R6, R12, 0x10, RZ ;  /* 0x000000100c067819 */ /* 0x000fe200000006ff */
[----:B------:R-:W-:Y:S01]  /*0170*/  FMUL R0, R0, 0.0625 ;  /* 0x3d80000000007820 */ /* 0x000fe20000400000 */
[----:B------:R-:W-:Y:S01]  /*0180*/  FSETP.GE.AND P0, PT, R17, 0.60000002384185791016, PT ;  /* 0x3f19999a1100780b */ /* 0x000fe20003f06000 */
[----:B------:R-:W-:Y:S01]  /*0190*/  FMUL R12, R14, 0.0625 ;  /* 0x3d8000000e0c7820 */ /* 0x000fe20000400000 */
[----:B------:R-:W-:Y:S01]  /*01a0*/  SHF.L.U32 R13, R5, 0x10, RZ ;  /* 0x00000010050d7819 */ /* 0x000fe200000006ff */
[----:B------:R-:W-:Y:S01]  /*01b0*/  FMUL R16, R6, 0.0625 ;  /* 0x3d80000006107820 */ /* 0x000fe20000400000 */
[----:B------:R-:W-:Y:S01]  /*01c0*/  FMUL R6, R15, 0.019999999552965164185 ;  /* 0x3ca3d70a0f067820 */ /* 0x000fe20000400000 */
[----:B------:R-:W-:-:S08]  /*01d0*/  FMUL R5, R0, 0.019999999552965164185 ;  /* 0x3ca3d70a00057820 */ /* 0x000fd00000400000 */
[----:B------:R-:W-:Y:S05]  /*01e0*/  @!P0 BRA `(.L_x_1) ;  /* 0x000000a000008947 */ /* 0x000fea0003800000 */
[C---:B------:R-:W-:Y:S01]  /*01f0*/  FMUL R0, R17.reuse, 2.8853900432586669922 ;  /* 0x4038aa3b11007820 */ /* 0x040fe20000400000 */
[----:B------:R-:W-:Y:S02]  /*0200*/  MOV R15, 0x3f800000 ;  /* 0x3f800000000f7802 */ /* 0x000fe40000000f00 */
[----:B------:R-:W-:-:S03]  /*0210*/  FSETP.GE.AND P0, PT, R17, 9.010913848876953125, PT ;  /* 0x41102cb41100780b */ /* 0x000fc60003f06000 */
[----:B------:R-:W0:Y:S02]  /*0220*/  MUFU.EX2 R0, R0 ;  /* 0x0000000000007308 */ /* 0x000e240000000800 */
[----:B0-----:R-:W-:-:S06]  /*0230*/  FADD R14, R0, 1 ;  /* 0x3f800000000e7421 */ /* 0x001fcc0000000000 */
[----:B------:R-:W0:Y:S02]  /*0240*/  MUFU.RCP R14, R14 ;  /* 0x0000000e000e7308 */ /* 0x000e240000001000 */
[----:B0-----:R-:W-:-:S05]  /*0250*/  FFMA.FTZ R15, R14, -2, R15 ;  /* 0xc00000000e0f7823 */ /* 0x001fca000001000f */
[----:B------:R-:W-:-:S04]  /*0260*/  FSEL R15, R15, 1, !P0 ;  /* 0x3f8000000f0f7808 */ /* 0x000fc80004000000 */
[----:B------:R-:W-:Y:S01]  /*0270*/  LOP3.LUT R4, R15, 0x80000000, R4, 0xf8, !PT ;  /* 0x800000000f047812 */ /* 0x000fe200078ef804 */
[----:B------:R-:W-:Y:S05]  /*0280*/  BRA `(.L_x_2) ;  /* 0x0000007000007947 */ /* 0x000fea0003800000 */
.L_x_1:
[----:B------:R-:W-:Y:S01]  /*0290*/  MOV R0, 0x3c80f082 ;  /* 0x3c80f08200007802 */ /* 0x000fe20000000f00 */
[----:B------:R-:W-:-:S04]  /*02a0*/  FMUL R15, R4, R4 ;  /* 0x00000004040f7220 */ /* 0x000fc80000400000 */
[----:B------:R-:W-:-:S04]  /*02b0*/  FFMA.FTZ R0, R15, R0, -0.052303962409496307373 ;  /* 0xbd563cae0f007423 */ /* 0x000fc80000010000 */
[----:B------:R-:W-:-:S04]  /*02c0*/  FFMA.FTZ R0, R15, R0, 0.1331529766321182251 ;  /* 0x3e0859410f007423 */ /* 0x000fc80000010000 */
[----:B------:R-:W-:-:S04]  /*02d0*/  FFMA.FTZ R0, R15, R0, -0.33332768082618713379 ;  /* 0xbeaaa9ed0f007423 */ /* 0x000fc80000010000 */
[----:B------:R-:W-:-:S04]  /*02e0*/  FFMA.FTZ R15, R15, R0, RZ ;  /* 0x000000000f0f7223 */ /* 0x000fc800000100ff */
[----:B------:R-:W-:-:S02]  /*02f0*/  FFMA.FTZ R4, R4, R15, R4 ;  /* 0x0000000f04047223 */ /* 0x000fc40000010004 */
.L_x_2:
[----:B------:R-:W-:Y:S05]  /*0300*/  BSYNC B0 ;  /* 0x0000000000007941 */ /* 0x000fea0003800000 */
.L_x_0:
[----:B------:R-:W-:Y:S01]  /*0310*/  FADD.FTZ R18, |R5|, -RZ ;  /* 0x800000ff05127221 */ /* 0x000fe20000010200 */
[----:B------:R-:W-:Y:S01]  /*0320*/  BSSY B0, `(.L_x_3) ;  /* 0x0000017000007945 */ /* 0x000fe20003800000 */
[----:B------:R-:W-:Y:S01]  /*0330*/  FMUL R14, R13, 0.0625 ;  /* 0x3d8000000d0e7820 */ /* 0x000fe20000400000 */
[----:B------:R-:W-:Y:S01]  /*0340*/  FMUL R13, R16, 0.019999999552965164185 ;  /* 0x3ca3d70a100d7820 */ /* 0x000fe20000400000 */
[----:B------:R-:W-:Y:S02]  /*0350*/  SHF.L.U32 R15, R7, 0x10, RZ ;  /* 0x00000010070f7819 */ /* 0x000fe400000006ff */
[----:B------:R-:W-:-:S13]  /*0360*/  FSETP.GE.AND P0, PT, R18, 0.60000002384185791016, PT ;  /* 0x3f19999a1200780b */ /* 0x000fda0003f06000 */
        /* <DEDUP_REMOVED lines=11> */
.L_x_4:
[----:B------:R-:W-:Y:S01]  /*0420*/  MOV R0, 0x3c80f082 ;  /* 0x3c80f08200007802 */ /* 0x000fe20000000f00 */
[----:B------:R-:W-:-:S04]  /*0430*/  FMUL R17, R5, R5 ;  /* 0x0000000505117220 */ /* 0x000fc80000400000 */
[----:B------:R-:W-:-:S04]  /*0440*/  FFMA.FTZ R0, R17, R0, -0.052303962409496307373 ;  /* 0xbd563cae11007423 */ /* 0x000fc80000010000 */
[----:B------:R-:W-:-:S04]  /*0450*/  FFMA.FTZ R0, R17, R0, 0.1331529766321182251 ;  /* 0x3e08594111007423 */ /* 0x000fc80000010000 */
[----:B------:R-:W-:-:S04]  /*0460*/  FFMA.FTZ R0, R17, R0, -0.33332768082618713379 ;  /* 0xbeaaa9ed11007423 */ /* 0x000fc80000010000 */
[----:B------:R-:W-:-:S04]  /*0470*/  FFMA.FTZ R0, R17, R0, RZ ;  /* 0x0000000011007223 */ /* 0x000fc800000100ff */
[----:B------:R-:W-:-:S02]  /*0480*/  FFMA.FTZ R5, R5, R0, R5 ;  /* 0x0000000005057223 */ /* 0x000fc40000010005 */
.L_x_5:
[----:B------:R-:W-:Y:S05]  /*0490*/  BSYNC B0 ;  /* 0x0000000000007941 */ /* 0x000fea0003800000 */
.L_x_3:
[----:B------:R-:W-:Y:S01]  /*04a0*/  FADD.FTZ R19, |R6|, -RZ ;  /* 0x800000ff06137221 */ /* 0x000fe20000010200 */
[----:B------:R-:W-:Y:S01]  /*04b0*/  PRMT R16, R7, 0x7632, R16 ;  /* 0x0000763207107816 */ /* 0x000fe20000000010 */
[----:B------:R-:W-:Y:S01]  /*04c0*/  BSSY B0, `(.L_x_6) ;  /* 0x0000016000007945 */ /* 0x000fe20003800000 */
[----:B------:R-:W-:Y:S02]  /*04d0*/  FMUL R12, R12, 0.019999999552965164185 ;  /* 0x3ca3d70a0c0c7820 */ /* 0x000fe40000400000 */
[----:B------:R-:W-:Y:S02]  /*04e0*/  FSETP.GE.AND P0, PT, R19, 0.60000002384185791016, PT ;  /* 0x3f19999a1300780b */ /* 0x000fe40003f06000 */
[----:B------:R-:W-:-:S11]  /*04f0*/  SHF.L.U32 R16, R16, 0x10, RZ ;  /* 0x0000001010107819 */ /* 0x000fd600000006ff */
        /* <DEDUP_REMOVED lines=11> */
.L_x_7:
[----:B------:R-:W-:Y:S01]  /*05b0*/  MOV R0, 0x3c80f082 ;  /* 0x3c80f08200007802 */ /* 0x000fe20000000f00 */
[----:B------:R-:W-:-:S04]  /*05c0*/  FMUL R7, R6, R6 ;  /* 0x0000000606077220 */ /* 0x000fc80000400000 */
[----:B------:R-:W-:-:S04]  /*05d0*/  FFMA.FTZ R0, R7, R0, -0.052303962409496307373 ;  /* 0xbd563cae07007423 */ /* 0x000fc80000010000 */
[----:B------:R-:W-:-:S04]  /*05e0*/  FFMA.FTZ R0, R7, R0, 0.1331529766321182251 ;  /* 0x3e08594107007423 */ /* 0x000fc80000010000 */
[----:B------:R-:W-:-:S04]  /*05f0*/  FFMA.FTZ R0, R7, R0, -0.33332768082618713379 ;  /* 0xbeaaa9ed07007423 */ /* 0x000fc80000010000 */
[----:B------:R-:W-:-:S04]  /*0600*/  FFMA.FTZ R7, R7, R0, RZ ;  /* 0x0000000007077223 */ /* 0x000fc800000100ff */
[----:B------:R-:W-:-:S02]  /*0610*/  FFMA.FTZ R7, R6, R7, R6 ;  /* 0x0000000706077223 */ /* 0x000fc40000010006 */
.L_x_8:
[----:B------:R-:W-:Y:S05]  /*0620*/  BSYNC B0 ;  /* 0x0000000000007941 */ /* 0x000fea0003800000 */
.L_x_6:
[----:B------:R-:W-:Y:S01]  /*0630*/  FADD.FTZ R19, |R13|, -RZ ;  /* 0x800000ff0d137221 */ /* 0x000fe20000010200 */
[----:B------:R-:W-:Y:S01]  /*0640*/  BSSY B0, `(.L_x_9) ;  /* 0x0000017000007945 */ /* 0x000fe20003800000 */
[----:B------:R-:W-:Y:S01]  /*0650*/  FMUL R14, R14, 0.019999999552965164185 ;  /* 0x3ca3d70a0e0e7820 */ /* 0x000fe20000400000 */
[----:B------:R-:W-:Y:S01]  /*0660*/  FMUL R17, R15, 0.0625 ;  /* 0x3d8000000f117820 */ /* 0x000fe20000400000 */
[----:B------:R-:W-:Y:S02]  /*0670*/  SHF.R.S32.HI R18, RZ, 0x1f, R11 ;  /* 0x0000001fff127819 */ /* 0x000fe4000001140b */
        /* <DEDUP_REMOVED lines=12> */
.L_x_10:
[----:B------:R-:W-:Y:S01]  /*0740*/  MOV R0, 0x3c80f082 ;  /* 0x3c80f08200007802 */ /* 0x000fe20000000f00 */
[----:B------:R-:W-:-:S04]  /*0750*/  FMUL R15, R13, R13 ;  /* 0x0000000d0d0f7220 */ /* 0x000fc80000400000 */
[----:B------:R-:W-:-:S04]  /*0760*/  FFMA.FTZ R0, R15, R0, -0.052303962409496307373 ;  /* 0xbd563cae0f007423 */ /* 0x000fc80000010000 */
[----:B------:R-:W-:-:S04]  /*0770*/  FFMA.FTZ R0, R15, R0, 0.1331529766321182251 ;  /* 0x3e0859410f007423 */ /* 0x000fc80000010000 */
[----:B------:R-:W-:-:S04]  /*0780*/  FFMA.FTZ R0, R15, R0, -0.33332768082618713379 ;  /* 0xbeaaa9ed0f007423 */ /* 0x000fc80000010000 */
[----:B------:R-:W-:-:S04]  /*0790*/  FFMA.FTZ R0, R15, R0, RZ ;  /* 0x000000000f007223 */ /* 0x000fc800000100ff */
[----:B------:R-:W-:-:S02]  /*07a0*/  FFMA.FTZ R6, R13, R0, R13 ;  /* 0x000000000d067223 */ /* 0x000fc4000001000d */
.L_x_11:
[----:B------:R-:W-:Y:S05]  /*07b0*/  BSYNC B0 ;  /* 0x0000000000007941 */ /* 0x000fea0003800000 */
.L_x_9:
[----:B------:R-:W-:Y:S01]  /*07c0*/  FADD.FTZ R19, |R12|, -RZ ;  /* 0x800000ff0c137221 */ /* 0x000fe20000010200 */
[----:B------:R-:W-:Y:S01]  /*07d0*/  BSSY B0, `(.L_x_12) ;  /* 0x0000015000007945 */ /* 0x000fe20003800000 */
[----:B------:R-:W-:-:S03]  /*07e0*/  FMUL R13, R16, 0.0625 ;  /* 0x3d800000100d7820 */ /* 0x000fc60000400000 */
        /* <DEDUP_REMOVED lines=12> */
.L_x_13:
[----:B------:R-:W-:Y:S01]  /*08b0*/  MOV R0, 0x3c80f082 ;  /* 0x3c80f08200007802 */ /* 0x000fe20000000f00 */
[----:B------:R-:W-:-:S04]  /*08c0*/  FMUL R15, R12, R12 ;  /* 0x0000000c0c0f7220 */ /* 0x000fc80000400000 */
[----:B------:R-:W-:-:S04]  /*08d0*/  FFMA.FTZ R0, R15, R0, -0.052303962409496307373 ;  /* 0xbd563cae0f007423 */ /* 0x000fc80000010000 */
[----:B------:R-:W-:-:S04]  /*08e0*/  FFMA.FTZ R0, R15, R0, 0.1331529766321182251 ;  /* 0x3e0859410f007423 */ /* 0x000fc80000010000 */
[----:B------:R-:W-:-:S04]  /*08f0*/  FFMA.FTZ R0, R15, R0, -0.33332768082618713379 ;  /* 0xbeaaa9ed0f007423 */ /* 0x000fc80000010000 */
[----:B------:R-:W-:-:S04]  /*0900*/  FFMA.FTZ R15, R15, R0, RZ ;  /* 0x000000000f0f7223 */ /* 0x000fc800000100ff */
[----:B------:R-:W-:-:S02]  /*0910*/  FFMA.FTZ R15, R12, R15, R12 ;  /* 0x0000000f0c0f7223 */ /* 0x000fc4000001000c */
.L_x_14:
[----:B------:R-:W-:Y:S05]  /*0920*/  BSYNC B0 ;  /* 0x0000000000007941 */ /* 0x000fea0003800000 */
.L_x_12:
[----:B------:R-:W-:Y:S01]  /*0930*/  FADD.FTZ R20, |R14|, -RZ ;  /* 0x800000ff0e147221 */ /* 0x000fe20000010200 */
[----:B------:R-:W-:Y:S01]  /*0940*/  BSSY B0, `(.L_x_15) ;  /* 0x0000016000007945 */ /* 0x000fe20003800000 */
[----:B------:R-:W-:Y:S01]  /*0950*/  LEA.HI R18, R18, R11, RZ, 0xb ;  /* 0x0000000b12127211 */ /* 0x000fe200078f58ff */
[----:B------:R-:W-:Y:S02]  /*0960*/  FMUL R17, R17, 0.019999999552965164185 ;  /* 0x3ca3d70a11117820 */ /* 0x000fe40000400000 */
        /* <DEDUP_REMOVED lines=12> */
.L_x_16:
[----:B------:R-:W-:Y:S01]  /*0a30*/  MOV R0, 0x3c80f082 ;  /* 0x3c80f08200007802 */ /* 0x000fe20000000f00 */
[----:B------:R-:W-:-:S04]  /*0a40*/  FMUL R19, R14, R14 ;  /* 0x0000000e0e137220 */ /* 0x000fc80000400000 */
[----:B------:R-:W-:-:S04]  /*0a50*/  FFMA.FTZ R0, R19, R0, -0.052303962409496307373 ;  /* 0xbd563cae13007423 */ /* 0x000fc80000010000 */
[----:B------:R-:W-:-:S04]  /*0a60*/  FFMA.FTZ R0, R19, R0, 0.1331529766321182251 ;  /* 0x3e08594113007423 */ /* 0x000fc80000010000 */
[----:B------:R-:W-:-:S04]  /*0a70*/  FFMA.FTZ R0, R19, R0, -0.33332768082618713379 ;  /* 0xbeaaa9ed13007423 */ /* 0x000fc80000010000 */
[----:B------:R-:W-:-:S04]  /*0a80*/  FFMA.FTZ R19, R19, R0, RZ ;  /* 0x0000000013137223 */ /* 0x000fc800000100ff */
[----:B------:R-:W-:-:S02]  /*0a90*/  FFMA.FTZ R16, R14, R19, R14 ;  /* 0x000000130e107223 */ /* 0x000fc4000001000e */
.L_x_17:
[----:B------:R-:W-:Y:S05]  /*0aa0*/  BSYNC B0 ;  /* 0x0000000000007941 */ /* 0x000fea0003800000 */
.L_x_15:
[----:B------:R-:W-:Y:S01]  /*0ab0*/  FADD.FTZ R20, |R17|, -RZ ;  /* 0x800000ff11147221 */ /* 0x000fe20000010200 */
[----:B------:R-:W-:Y:S01]  /*0ac0*/  BSSY B0, `(.L_x_18) ;  /* 0x0000016000007945 */ /* 0x000fe20003800000 */
[----:B------:R-:W-:Y:S01]  /*0ad0*/  LOP3.LUT R18, R18, 0xfffff800, RZ, 0xc0, !PT ;  /* 0xfffff80012127812 */ /* 0x000fe200078ec0ff */
        /* <DEDUP_REMOVED lines=13> */
.L_x_19:
[----:B------:R-:W-:Y:S01]  /*0bb0*/  MOV R0, 0x3c80f082 ;  /* 0x3c80f08200007802 */ /* 0x000fe20000000f00 */
[----:B------:R-:W-:-:S04]  /*0bc0*/  FMUL R19, R17, R17 ;  /* 0x0000001111137220 */ /* 0x000fc80000400000 */
[----:B------:R-:W-:-:S04]  /*0bd0*/  FFMA.FTZ R0, R19, R0, -0.052303962409496307373 ;  /* 0xbd563cae13007423 */ /* 0x000fc80000010000 */
[----:B------:R-:W-:-:S04]  /*0be0*/  FFMA.FTZ R0, R19, R0, 0.1331529766321182251 ;  /* 0x3e08594113007423 */ /* 0x000fc80000010000 */
[----:B------:R-:W-:-:S04]  /*0bf0*/  FFMA.FTZ R0, R19, R0, -0.33332768082618713379 ;  /* 0xbeaaa9ed13007423 */ /* 0x000fc80000010000 */
[----:B------:R-:W-:-:S04]  /*0c00*/  FFMA.FTZ R0, R19, R0, RZ ;  /* 0x0000000013007223 */ /* 0x000fc800000100ff */
[----:B------:R-:W-:-:S02]  /*0c10*/  FFMA.FTZ R19, R0, R17, R17 ;  /* 0x0000001100137223 */ /* 0x000fc40000010011 */
.L_x_20:
[----:B------:R-:W-:Y:S05]  /*0c20*/  BSYNC B0 ;  /* 0x0000000000007941 */ /* 0x000fea0003800000 */
.L_x_18:
[----:B------:R-:W-:Y:S01]  /*0c30*/  FADD.FTZ R25, |R13|, -RZ ;  /* 0x800000ff0d197221 */ /* 0x000fe20000010200 */
[----:B------:R-:W-:Y:S01]  /*0c40*/  SHF.R.U32.HI R17, RZ, 0x5, R9 ;  /* 0x00000005ff117819 */ /* 0x000fe20000011609 */
[----:B------:R-:W-:Y:S01]  /*0c50*/  BSSY B0, `(.L_x_21) ;  /* 0x000001d000007945 */ /* 0x000fe20003800000 */
[----:B------:R-:W-:Y:S02]  /*0c60*/  IADD3 R21, -R18, R11, RZ ;  /* 0x0000000b12157210 */ /* 0x000fe40007ffe1ff */
[----:B------:R-:W-:Y:S02]  /*0c70*/  FSETP.GE.AND P0, PT, R25, 0.60000002384185791016, PT ;  /* 0x3f19999a1900780b */ /* 0x000fe40003f06000 */
[C---:B------:R-:W-:Y:S02]  /*0c80*/  LOP3.LUT R26, R10.reuse, 0x1, RZ, 0xfc, !PT ;  /* 0x000000010a1a7812 */ /* 0x040fe400078efcff */
[C---:B------:R-:W-:Y:S02]  /*0c90*/  LOP3.LUT R12, R10.reuse, 0x2, RZ, 0xfc, !PT ;  /* 0x000000020a0c7812 */ /* 0x040fe400078efcff */
[----:B------:R-:W-:-:S02]  /*0ca0*/  LOP3.LUT R24, R10, 0x3, RZ, 0xfc, !PT ;  /* 0x000000030a187812 */ /* 0x000fc400078efcff */
[C---:B------:R-:W-:Y:S02]  /*0cb0*/  LOP3.LUT R14, R10.reuse, 0x4, RZ, 0xfc, !PT ;  /* 0x000000040a0e7812 */ /* 0x040fe400078efcff */
[C---:B------:R-:W-:Y:S02]  /*0cc0*/  LOP3.LUT R22, R10.reuse, 0x5, RZ, 0xfc, !PT ;  /* 0x000000050a167812 */ /* 0x040fe400078efcff */
[C---:B------:R-:W-:Y:S02]  /*0cd0*/  LOP3.LUT R20, R10.reuse, 0x6, RZ, 0xfc, !PT ;  /* 0x000000060a147812 */ /* 0x040fe400078efcff */
[----:B------:R-:W-:Y:S02]  /*0ce0*/  LOP3.LUT R18, R10, 0x7, RZ, 0xfc, !PT ;  /* 0x000000070a127812 */ /* 0x000fe400078efcff */
[----:B------:R-:W-:Y:S01]  /*0cf0*/  SGXT.U32 R17, R17, 0x3 ;  /* 0x000000031111781a */ /* 0x000fe20000000000 */
[----:B------:R-:W-:Y:S05]  /*0d00*/  @!P0 BRA `(.L_x_22) ;  /* 0x000000a000008947 */ /* 0x000fea0003800000 */
[----:B------:R-:W-:Y:S01]  /*0d10*/  FMUL R0, R25, 2.8853900432586669922 ;  /* 0x4038aa3b19007820 */ /* 0x000fe20000400000 */
[----:B------:R-:W-:-:S02]  /*0d20*/  MOV R28, 0x3f800000 ;  /* 0x3f800000001c7802 */ /* 0x000fc40000000f00 */
        /* <DEDUP_REMOVED lines=8> */
.L_x_22:
[----:B------:R-:W-:Y:S01]  /*0db0*/  MOV R0, 0x3c80f082 ;  /* 0x3c80f08200007802 */ /* 0x000fe20000000f00 */
[----:B------:R-:W-:-:S04]  /*0dc0*/  FMUL R11, R13, R13 ;  /* 0x0000000d0d0b7220 */ /* 0x000fc80000400000 */
[----:B------:R-:W-:-:S04]  /*0dd0*/  FFMA.FTZ R0, R11, R0, -0.052303962409496307373 ;  /* 0xbd563cae0b007423 */ /* 0x000fc80000010000 */
[----:B------:R-:W-:-:S04]  /*0de0*/  FFMA.FTZ R0, R11, R0, 0.1331529766321182251 ;  /* 0x3e0859410b007423 */ /* 0x000fc80000010000 */
[----:B------:R-:W-:-:S04]  /*0df0*/  FFMA.FTZ R0, R11, R0, -0.33332768082618713379 ;  /* 0xbeaaa9ed0b007423 */ /* 0x000fc80000010000 */
[----:B------:R-:W-:-:S04]  /*0e00*/  FFMA.FTZ R0, R11, R0, RZ ;  /* 0x000000000b007223 */ /* 0x000fc800000100ff */
[----:B------:R-:W-:-:S02]  /*0e10*/  FFMA.FTZ R23, R0, R13, R13 ;  /* 0x0000000d00177223 */ /* 0x000fc4000001000d */
.L_x_23:
[----:B------:R-:W-:Y:S05]  /*0e20*/  BSYNC B0 ;  /* 0x0000000000007941 */ /* 0x000fea0003800000 */
.L_x_21:
[-C--:B------:R-:W-:Y:S02]  /*0e30*/  ISETP.GT.AND P0, PT, R10, R21.reuse, PT ;  /* 0x000000150a00720c */ /* 0x080fe40003f04270 */
[----:B------:R-:W-:Y:S02]  /*0e40*/  ISETP.GT.AND P1, PT, R26, R21, PT ;  /* 0x000000151a00720c */ /* 0x000fe40003f24270 */
[----:B------:R-:W-:Y:S02]  /*0e50*/  FSEL R11, RZ, -INF , !P0 ;  /* 0xff800000ff0b7808 */ /* 0x000fe40004000000 */
[----:B------:R-:W-:-:S03]  /*0e60*/  FSEL R10, RZ, -INF , !P1 ;  /* 0xff800000ff0a7808 */ /* 0x000fc60004800000 */
[----:B------:R-:W-:Y:S02]  /*0e70*/  FFMA R4, R4, 50, R11 ;  /* 0x4248000004047823 */ /* 0x000fe4000000000b */
[----:B------:R-:W-:-:S03]  /*0e80*/  FFMA R5, R5, 50, R10 ;  /* 0x4248000005057823 */ /* 0x000fc6000000000a */
[C---:B------:R-:W-:Y:S02]  /*0e90*/  FSETP.NAN.AND P1, PT, R4.reuse, R4, PT ;  /* 0x000000040400720b */ /* 0x040fe40003f28000 */
[----:B------:R-:W-:-:S04]  /*0ea0*/  FSETP.GT.AND P0, PT, R4, R5, PT ;  /* 0x000000050400720b */ /* 0x000fc80003f04000 */
[----:B------:R-:W-:Y:S02]  /*0eb0*/  FSEL R25, R4, R5, P0 ;  /* 0x0000000504197208 */ /* 0x000fe40000000000 */
[----:B------:R-:W-:Y:S02]  /*0ec0*/  ISETP.GT.AND P0, PT, R12, R21, PT ;  /* 0x000000150c00720c */ /* 0x000fe40003f04270 */
[----:B------:R-:W-:Y:S02]  /*0ed0*/  FSEL R25, R4, R25, P1 ;  /* 0x0000001904197208 */ /* 0x000fe40000800000 */
[----:B------:R-:W-:Y:S02]  /*0ee0*/  FSEL R12, RZ, -INF , !P0 ;  /* 0xff800000ff0c7808 */ /* 0x000fe40004000000 */
[----:B------:R-:W-:Y:S02]  /*0ef0*/  FSETP.NAN.AND P2, PT, R25, R25, PT ;  /* 0x000000191900720b */ /* 0x000fe40003f48000 */
[----:B------:R-:W-:Y:S01]  /*0f00*/  ISETP.GT.AND P0, PT, R24, R21, PT ;  /* 0x000000151800720c */ /* 0x000fe20003f04270 */
[----:B------:R-:W-:-:S03]  /*0f10*/  FFMA R0, R7, 50, R12 ;  /* 0x4248000007007823 */ /* 0x000fc6000000000c */
[----:B------:R-:W-:Y:S02]  /*0f20*/  FSEL R13, RZ, -INF , !P0 ;  /* 0xff800000ff0d7808 */ /* 0x000fe40004000000 */
[CC--:B------:R-:W-:Y:S02]  /*0f30*/  FSETP.GT.AND P1, PT, R25.reuse, R0.reuse, PT ;  /* 0x000000001900720b */ /* 0x0c0fe40003f24000 */
[----:B------:R-:W-:Y:S01]  /*0f40*/  ISETP.GT.AND P0, PT, R14, R21, PT ;  /* 0x000000150e00720c */ /* 0x000fe20003f04270 */
[----:B------:R-:W-:Y:S02]  /*0f50*/  FFMA R6, R6, 50, R13 ;  /* 0x4248000006067823 */ /* 0x000fe4000000000d */
[----:B------:R-:W-:Y:S02]  /*0f60*/  @!P2 FSEL R25, R25, R0, P1 ;  /* 0x000000001919a208 */ /* 0x000fe40000800000 */
[----:B------:R-:W-:Y:S02]  /*0f70*/  FSEL R14, RZ, -INF , !P0 ;  /* 0xff800000ff0e7808 */ /* 0x000fe40004000000 */
[----:B------:R-:W-:-:S02]  /*0f80*/  FSETP.NAN.AND P2, PT, R25, R25, PT ;  /* 0x000000191900720b */ /* 0x000fc40003f48000 */
[----:B------:R-:W-:Y:S01]  /*0f90*/  FSETP.GT.AND P1, PT, R25, R6, PT ;  /* 0x000000061900720b */ /* 0x000fe20003f24000 */
[----:B------:R-:W-:Y:S01]  /*0fa0*/  FFMA R24, R15, 50, R14 ;  /* 0x424800000f187823 */ /* 0x000fe2000000000e */
[----:B------:R-:W-:-:S04]  /*0fb0*/  ISETP.GT.AND P0, PT, R22, R21, PT ;  /* 0x000000151600720c */ /* 0x000fc80003f04270 */
[----:B------:R-:W-:Y:S02]  /*0fc0*/  FSEL R15, RZ, -INF , !P0 ;  /* 0xff800000ff0f7808 */ /* 0x000fe40004000000 */
[----:B------:R-:W-:-:S03]  /*0fd0*/  ISETP.GT.AND P0, PT, R20, R21, PT ;  /* 0x000000151400720c */ /* 0x000fc60003f04270 */
[----:B------:R-:W-:Y:S01]  /*0fe0*/  @!P2 FSEL R25, R25, R6, P1 ;  /* 0x000000061919a208 */ /* 0x000fe20000800000 */
[----:B------:R-:W-:Y:S01]  /*0ff0*/  FFMA R22, R16, 50, R15 ;  /* 0x4248000010167823 */ /* 0x000fe2000000000f */
[----:B------:R-:W-:Y:S02]  /*1000*/  FSEL R16, RZ, -INF , !P0 ;  /* 0xff800000ff107808 */ /* 0x000fe40004000000 */
[C---:B------:R-:W-:Y:S02]  /*1010*/  FSETP.NAN.AND P2, PT, R25.reuse, R25, PT ;  /* 0x000000191900720b */ /* 0x040fe40003f48000 */
[----:B------:R-:W-:Y:S01]  /*1020*/  FSETP.GT.AND P1, PT, R25, R24, PT ;  /* 0x000000181900720b */ /* 0x000fe20003f24000 */
[----:B------:R-:W-:Y:S01]  /*1030*/  FFMA R20, R19, 50, R16 ;  /* 0x4248000013147823 */ /* 0x000fe20000000010 */
[----:B------:R-:W-:-:S04]  /*1040*/  ISETP.GT.AND P0, PT, R18, R21, PT ;  /* 0x000000151200720c */ /* 0x000fc80003f04270 */
[----:B------:R-:W-:-:S05]  /*1050*/  FSEL R18, RZ, -INF , !P0 ;  /* 0xff800000ff127808 */ /* 0x000fca0004000000 */
[----:B------:R-:W-:Y:S01]  /*1060*/  @!P2 FSEL R25, R25, R24, P1 ;  /* 0x000000181919a208 */ /* 0x000fe20000800000 */
[----:B------:R-:W-:-:S03]  /*1070*/  FFMA R26, R23, 50, R18 ;  /* 0x42480000171a7823 */ /* 0x000fc60000000012 */
[C---:B------:R-:W-:Y:S02]  /*1080*/  FSETP.NAN.AND P2, PT, R25.reuse, R25, PT ;  /* 0x000000191900720b */ /* 0x040fe40003f48000 */
[----:B------:R-:W-:-:S11]  /*1090*/  FSETP.GT.AND P1, PT, R25, R22, PT ;  /* 0x000000161900720b */ /* 0x000fd60003f24000 */
[----:B------:R-:W-:-:S04]  /*10a0*/  @!P2 FSEL R25, R25, R22, P1 ;  /* 0x000000161919a208 */ /* 0x000fc80000800000 */
[C---:B------:R-:W-:Y:S02]  /*10b0*/  FSETP.NAN.AND P2, PT, R25.reuse, R25, PT ;  /* 0x000000191900720b */ /* 0x040fe40003f48000 */
[----:B------:R-:W-:-:S11]  /*10c0*/  FSETP.GT.AND P1, PT, R25, R20, PT ;  /* 0x000000141900720b */ /* 0x000fd60003f24000 */
[----:B------:R-:W-:Y:S02]  /*10d0*/  @!P2 FSEL R25, R25, R20, P1 ;  /* 0x000000141919a208 */ /* 0x000fe40000800000 */
[----:B------:R-:W-:Y:S02]  /*10e0*/  LOP3.LUT P2, RZ, R9, 0x1f, RZ, 0xc0, !PT ;  /* 0x0000001f09ff7812 */ /* 0x000fe4000784c0ff */
[C---:B------:R-:W-:Y:S02]  /*10f0*/  FSETP.NAN.AND P1, PT, R25.reuse, R25, PT ;  /* 0x000000191900720b */ /* 0x040fe40003f28000 */
[----:B------:R-:W-:-:S11]  /*1100*/  FSETP.GT.AND P0, PT, R25, R26, PT ;  /* 0x0000001a1900720b */ /* 0x000fd60003f04000 */
[----:B------:R-:W-:-:S04]  /*1110*/  @!P1 FSEL R25, R25, R26, P0 ;  /* 0x0000001a19199208 */ /* 0x000fc80000000000 */
[C---:B------:R-:W-:Y:S01]  /*1120*/  FSETP.NAN.AND P1, PT, R25.reuse, R25, PT ;  /* 0x000000191900720b */ /* 0x040fe20003f28000 */
[----:B------:R-:W0:Y:S02]  /*1130*/  SHFL.BFLY PT, R28, R25, 0x10, 0x1f ;  /* 0x0e001f00191c7f89 */ /* 0x000e2400000e0000 */
[----:B0-----:R-:W-:-:S13]  /*1140*/  FSETP.GT.AND P0, PT, R25, R28, PT ;  /* 0x0000001c1900720b */ /* 0x001fda0003f04000 */
        /* <DEDUP_REMOVED lines=12> */
[----:B------:R-:W-:Y:S02]  /*1210*/  @!P0 FSEL R25, R25, R28, P1 ;  /* 0x0000001c19198208 */ /* 0x000fe40000800000 */
[----:B------:R-:W-:Y:S02]  /*1220*/  ISETP.GE.AND P1, PT, R9, 0x8, PT ;  /* 0x000000080900780c */ /* 0x000fe40003f26270 */
[C---:B------:R-:W-:Y:S01]  /*1230*/  FSETP.NAN.AND P3, PT, R25.reuse, R25, PT ;  /* 0x000000191900720b */ /* 0x040fe20003f68000 */
[----:B------:R-:W0:Y:S02]  /*1240*/  SHFL.BFLY PT, R28, R25, 0x1, 0x1f ;  /* 0x0c201f00191c7f89 */ /* 0x000e2400000e0000 */
[----:B0-----:R-:W-:-:S13]  /*1250*/  FSETP.GT.AND P0, PT, R25, R28, PT ;  /* 0x0000001c1900720b */ /* 0x001fda0003f04000 */
[----:B------:R-:W-:-:S05]  /*1260*/  @!P0 FSEL R25, R25, R28, P3 ;  /* 0x0000001c19198208 */ /* 0x000fca0001800000 */
[----:B------:R-:W-:Y:S04]  /*1270*/  @!P2 STS [R17.X4], R25 ;  /* 0x000000191100a388 */ /* 0x000fe80000004800 */
[----:B------:R-:W-:Y:S06]  /*1280*/  BAR.SYNC 0x0 ;  /* 0x0000000000007b1d */ /* 0x000fec0000000000 */
[----:B------:R-:W0:Y:S04]  /*1290*/  @!P1 LDS R7, [R9.X4] ;  /* 0x0000000009079984 */ /* 0x000e280000004800 */
[----:B0-----:R-:W0:Y:S01]  /*12a0*/  SHFL.BFLY PT, R28, R7, 0x4, 0x1f ;  /* 0x0c801f00071c7f89 */ /* 0x001e2200000e0000 */
[----:B------:R-:W-:-:S02]  /*12b0*/  FSETP.NAN.AND P3, PT, R7, R7, PT ;  /* 0x000000070700720b */ /* 0x000fc40003f68000 */
[----:B0-----:R-:W-:-:S04]  /*12c0*/  FSETP.GT.AND P0, PT, R7, R28, PT ;  /* 0x0000001c0700720b */ /* 0x001fc80003f04000 */
[----:B------:R-:W-:-:S04]  /*12d0*/  FSEL R28, R7, R28, P0 ;  /* 0x0000001c071c7208 */ /* 0x000fc80000000000 */
[----:B------:R-:W-:-:S04]  /*12e0*/  FSEL R28, R7, R28, P3 ;  /* 0x0000001c071c7208 */ /* 0x000fc80001800000 */
[C---:B------:R-:W-:Y:S01]  /*12f0*/  FSETP.NAN.AND P3, PT, R28.reuse, R28, PT ;  /* 0x0000001c1c00720b */ /* 0x040fe20003f68000 */
[----:B------:R-:W0:Y:S02]  /*1300*/  SHFL.BFLY PT, R19, R28, 0x2, 0x1f ;  /* 0x0c401f001c137f89 */ /* 0x000e2400000e0000 */
[----:B0-----:R-:W-:-:S13]  /*1310*/  FSETP.GT.AND P0, PT, R28, R19, PT ;  /* 0x000000131c00720b */ /* 0x001fda0003f04000 */
[----:B------:R-:W-:Y:S02]  /*1320*/  @!P0 FSEL R28, R28, R19, P3 ;  /* 0x000000131c1c8208 */ /* 0x000fe40001800000 */
[C---:B------:R-:W-:Y:S02]  /*1330*/  LOP3.LUT P0, RZ, R9.reuse, 0x7, RZ, 0xc0, !PT ;  /* 0x0000000709ff7812 */ /* 0x040fe4000780c0ff */
[C---:B------:R-:W-:Y:S01]  /*1340*/  FSETP.NAN.AND P4, PT, R28.reuse, R28, PT ;  /* 0x0000001c1c00720b */ /* 0x040fe20003f88000 */
[----:B------:R-:W0:Y:S01]  /*1350*/  SHFL.BFLY PT, R19, R28, 0x1, 0x1f ;  /* 0x0c201f001c137f89 */ /* 0x000e2200000e0000 */
[----:B------:R-:W-:Y:S02]  /*1360*/  ISETP.LT.AND P0, PT, R9, 0x8, !P0 ;  /* 0x000000080900780c */ /* 0x000fe40004701270 */
[----:B0-----:R-:W-:-:S13]  /*1370*/  FSETP.GT.AND P3, PT, R28, R19, PT ;  /* 0x000000131c00720b */ /* 0x001fda0003f64000 */
[----:B------:R-:W-:-:S05]  /*1380*/  @!P3 FSEL R28, R28, R19, P4 ;  /* 0x000000131c1cb208 */ /* 0x000fca0002000000 */
[----:B------:R-:W-:Y:S04]  /*1390*/  @P0 STS [R9.X4], R28 ;  /* 0x0000001c09000388 */ /* 0x000fe80000004800 */
[----:B------:R-:W-:Y:S06]  /*13a0*/  BAR.SYNC 0x0 ;  /* 0x0000000000007b1d */ /* 0x000fec0000000000 */
[----:B------:R-:W0:Y:S02]  /*13b0*/  LDS R19, [RZ] ;  /* 0x00000000ff137984 */ /* 0x000e240000000800 */
[--C-:B0-----:R-:W-:Y:S01]  /*13c0*/  FADD R4, R4, -R19.reuse ;  /* 0x8000001304047221 */ /* 0x101fe20000000000 */
[--C-:B------:R-:W-:Y:S01]  /*13d0*/  FADD R5, R5, -R19.reuse ;  /* 0x8000001305057221 */ /* 0x100fe20000000000 */
[--C-:B------:R-:W-:Y:S01]  /*13e0*/  FADD R0, R0, -R19.reuse ;  /* 0x8000001300007221 */ /* 0x100fe20000000000 */
[--C-:B------:R-:W-:Y:S01]  /*13f0*/  FADD R6, R6, -R19.reuse ;  /* 0x8000001306067221 */ /* 0x100fe20000000000 */
[----:B------:R-:W-:Y:S01]  /*1400*/  FMUL R4, R4, 1.4426950216293334961 ;  /* 0x3fb8aa3b04047820 */ /* 0x000fe20000400000 */
[----:B------:R-:W-:Y:S01]  /*1410*/  FMUL R5, R5, 1.4426950216293334961 ;  /* 0x3fb8aa3b05057820 */ /* 0x000fe20000400000 */
[----:B------:R-:W-:Y:S01]  /*1420*/  FMUL R0, R0, 1.4426950216293334961 ;  /* 0x3fb8aa3b00007820 */ /* 0x000fe20000400000 */
[----:B------:R-:W-:Y:S01]  /*1430*/  FMUL R6, R6, 1.4426950216293334961 ;  /* 0x3fb8aa3b06067820 */ /* 0x000fe20000400000 */
[--C-:B------:R-:W-:Y:S01]  /*1440*/  FADD R24, R24, -R19.reuse ;  /* 0x8000001318187221 */ /* 0x100fe20000000000 */
[----:B------:R-:W-:Y:S01]  /*1450*/  FSETP.GEU.AND P5, PT, R4, -126, PT ;  /* 0xc2fc00000400780b */ /* 0x000fe20003fae000 */
[--C-:B------:R-:W-:Y:S01]  /*1460*/  FADD R22, R22, -R19.reuse ;  /* 0x8000001316167221 */ /* 0x100fe20000000000 */
[C---:B------:R-:W-:Y:S01]  /*1470*/  FSETP.GEU.AND P6, PT, R5.reuse, -126, PT ;  /* 0xc2fc00000500780b */ /* 0x040fe20003fce000 */
[----:B------:R-:W-:Y:S01]  /*1480*/  FMUL R24, R24, 1.4426950216293334961 ;  /* 0x3fb8aa3b18187820 */ /* 0x000fe20000400000 */
[----:B------:R-:W-:Y:S01]  /*1490*/  FSETP.GEU.AND P3, PT, R0, -126, PT ;  /* 0xc2fc00000000780b */ /* 0x000fe20003f6e000 */
[----:B------:R-:W-:Y:S01]  /*14a0*/  FMUL R22, R22, 1.4426950216293334961 ;  /* 0x3fb8aa3b16167820 */ /* 0x000fe20000400000 */
[----:B------:R-:W-:Y:S06]  /*14b0*/  BAR.SYNC 0x0 ;  /* 0x0000000000007b1d */ /* 0x000fec0000000000 */
[----:B------:R-:W-:Y:S01]  /*14c0*/  FSETP.GEU.AND P4, PT, R6, -126, PT ;  /* 0xc2fc00000600780b */ /* 0x000fe20003f8e000 */
[----:B------:R-:W-:Y:S01]  /*14d0*/  @!P5 FMUL R4, R4, 0.5 ;  /* 0x3f0000000404d820 */ /* 0x000fe20000400000 */
[--C-:B------:R-:W-:Y:S01]  /*14e0*/  FADD R20, R20, -R19.reuse ;  /* 0x8000001314147221 */ /* 0x100fe20000000000 */
[----:B------:R-:W-:Y:S01]  /*14f0*/  @!P6 FMUL R5, R5, 0.5 ;  /* 0x3f0000000505e820 */ /* 0x000fe20000400000 */
[----:B------:R-:W-:Y:S01]  /*1500*/  FADD R26, R26, -R19 ;  /* 0x800000131a1a7221 */ /* 0x000fe20000000000 */
[----:B------:R-:W-:Y:S01]  /*1510*/  @!P3 FMUL R0, R0, 0.5 ;  /* 0x3f0000000000b820 */ /* 0x000fe20000400000 */
[----:B------:R-:W-:Y:S01]  /*1520*/  FMUL R20, R20, 1.4426950216293334961 ;  /* 0x3fb8aa3b14147820 */ /* 0x000fe20000400000 */
[----:B------:R-:W0:Y:S01]  /*1530*/  MUFU.EX2 R4, R4 ;  /* 0x0000000400047308 */ /* 0x000e220000000800 */
[----:B------:R-:W-:-:S05]  /*1540*/  FMUL R26, R26, 1.4426950216293334961 ;  /* 0x3fb8aa3b1a1a7820 */ /* 0x000fca0000400000 */
[----:B------:R-:W-:Y:S02]  /*1550*/  @!P4 FMUL R6, R6, 0.5 ;  /* 0x3f0000000606c820 */ /* 0x000fe40000400000 */
[----:B------:R-:W1:Y:S08]  /*1560*/  MUFU.EX2 R5, R5 ;  /* 0x0000000500057308 */ /* 0x000e700000000800 */
[----:B------:R-:W2:Y:S01]  /*1570*/  MUFU.EX2 R0, R0 ;  /* 0x0000000000007308 */ /* 0x000ea20000000800 */
[----:B0-----:R-:W-:Y:S01]  /*1580*/  @!P5 FMUL R4, R4, R4 ;  /* 0x000000040404d220 */ /* 0x001fe20000400000 */
[----:B------:R-:W-:-:S03]  /*1590*/  FSETP.GEU.AND P5, PT, R24, -126, PT ;  /* 0xc2fc00001800780b */ /* 0x000fc60003fae000 */
[----:B------:R-:W-:-:S03]  /*15a0*/  FADD R4, RZ, R4 ;  /* 0x00000004ff047221 */ /* 0x000fc60000000000 */
[----:B------:R-:W0:Y:S01]  /*15b0*/  MUFU.EX2 R6, R6 ;  /* 0x0000000600067308 */ /* 0x000e220000000800 */
[----:B-1----:R-:W-:Y:S01]  /*15c0*/  @!P6 FMUL R5, R5, R5 ;  /* 0x000000050505e220 */ /* 0x002fe20000400000 */
[----:B------:R-:W-:-:S03]  /*15d0*/  FSETP.GEU.AND P6, PT, R22, -126, PT ;  /* 0xc2fc00001600780b */ /* 0x000fc60003fce000 */
[----:B------:R-:W-:Y:S02]  /*15e0*/  FADD R5, RZ, R5 ;  /* 0x00000005ff057221 */ /* 0x000fe40000000000 */
[----:B------:R-:W-:Y:S01]  /*15f0*/  @!P5 FMUL R24, R24, 0.5 ;  /* 0x3f0000001818d820 */ /* 0x000fe20000400000 */
[----:B--2---:R-:W-:Y:S01]  /*1600*/  @!P3 FMUL R0, R0, R0 ;  /* 0x000000000000b220 */ /* 0x004fe20000400000 */
[----:B------:R-:W-:Y:S01]  /*1610*/  FSETP.GEU.AND P3, PT, R20, -126, PT ;  /* 0xc2fc00001400780b */ /* 0x000fe20003f6e000 */
[----:B------:R-:W-:Y:S02]  /*1620*/  FADD R5, R4, R5 ;  /* 0x0000000504057221 */ /* 0x000fe40000000000 */
[----:B------:R-:W-:Y:S01]  /*1630*/  FADD R4, RZ, R0 ;  /* 0x00000000ff047221 */ /* 0x000fe20000000000 */
[----:B------:R-:W1:Y:S02]  /*1640*/  MUFU.EX2 R24, R24 ;  /* 0x0000001800187308 */ /* 0x000e640000000800 */
[----:B------:R-:W-:Y:S01]  /*1650*/  @!P6 FMUL R22, R22, 0.5 ;  /* 0x3f0000001616e820 */ /* 0x000fe20000400000 */
[----:B0-----:R-:W-:Y:S01]  /*1660*/  @!P4 FMUL R6, R6, R6 ;  /* 0x000000060606c220 */ /* 0x001fe20000400000 */
[----:B------:R-:W-:Y:S01]  /*1670*/  FSETP.GEU.AND P4, PT, R26, -126, PT ;  /* 0xc2fc00001a00780b */ /* 0x000fe20003f8e000 */
[----:B------:R-:W-:-:S02]  /*1680*/  FADD R5, R4, R5 ;  /* 0x0000000504057221 */ /* 0x000fc40000000000 */
[----:B------:R-:W-:Y:S01]  /*1690*/  FADD R6, RZ, R6 ;  /* 0x00000006ff067221 */ /* 0x000fe20000000000 */
[----:B------:R-:W0:Y:S01]  /*16a0*/  MUFU.EX2 R22, R22 ;  /* 0x0000001600167308 */ /* 0x000e220000000800 */
[----:B------:R-:W-:Y:S02]  /*16b0*/  @!P3 FMUL R20, R20, 0.5 ;  /* 0x3f0000001414b820 */ /* 0x000fe40000400000 */
[----:B------:R-:W-:-:S05]  /*16c0*/  FADD R5, R6, R5 ;  /* 0x0000000506057221 */ /* 0x000fca0000000000 */
[----:B------:R-:W2:Y:S01]  /*16d0*/  MUFU.EX2 R20, R20 ;  /* 0x0000001400147308 */ /* 0x000ea20000000800 */
[----:B------:R-:W-:Y:S01]  /*16e0*/  @!P4 FMUL R26, R26, 0.5 ;  /* 0x3f0000001a1ac820 */ /* 0x000fe20000400000 */
[----:B-1----:R-:W-:-:S04]  /*16f0*/  @!P5 FMUL R24, R24, R24 ;  /* 0x000000181818d220 */ /* 0x002fc80000400000 */
[----:B------:R-:W-:Y:S02]  /*1700*/  FADD R24, RZ, R24 ;  /* 0x00000018ff187221 */ /* 0x000fe40000000000 */
[----:B------:R-:W1:Y:S01]  /*1710*/  MUFU.EX2 R0, R26 ;  /* 0x0000001a00007308 */ /* 0x000e620000000800 */
[----:B0-----:R-:W-:Y:S01]  /*1720*/  @!P6 FMUL R22, R22, R22 ;  /* 0x000000161616e220 */ /* 0x001fe20000400000 */
[----:B------:R-:W-:-:S03]  /*1730*/  FADD R5, R24, R5 ;  /* 0x0000000518057221 */ /* 0x000fc60000000000 */
[----:B------:R-:W-:Y:S01]  /*1740*/  FADD R22, RZ, R22 ;  /* 0x00000016ff167221 */ /* 0x000fe20000000000 */
[----:B--2---:R-:W-:-:S03]  /*1750*/  @!P3 FMUL R20, R20, R20 ;  /* 0x000000141414b220 */ /* 0x004fc60000400000 */
[----:B------:R-:W-:Y:S01]  /*1760*/  FADD R5, R22, R5 ;  /* 0x0000000516057221 */ /* 0x000fe20000000000 */
[----:B------:R-:W-:Y:S01]  /*1770*/  FADD R20, RZ, R20 ;  /* 0x00000014ff147221 */ /* 0x000fe20000000000 */
[----:B-1----:R-:W-:-:S03]  /*1780*/  @!P4 FMUL R0, R0, R0 ;  /* 0x000000000000c220 */ /* 0x002fc60000400000 */
[----:B------:R-:W-:Y:S01]  /*1790*/  FADD R5, R20, R5 ;  /* 0x0000000514057221 */ /* 0x000fe20000000000 */
[----:B------:R-:W-:-:S04]  /*17a0*/  FADD R0, RZ, R0 ;  /* 0x00000000ff007221 */ /* 0x000fc80000000000 */
[----:B------:R-:W-:-:S05]  /*17b0*/  FADD R0, R0, R5 ;  /* 0x0000000500007221 */ /* 0x000fca0000000000 */
[----:B------:R-:W0:Y:S02]  /*17c0*/  SHFL.BFLY PT, R5, R0, 0x10, 0x1f ;  /* 0x0e001f0000057f89 */ /* 0x000e2400000e0000 */
[----:B0-----:R-:W-:-:S05]  /*17d0*/  FADD R5, R0, R5 ;  /* 0x0000000500057221 */ /* 0x001fca0000000000 */
        /* <DEDUP_REMOVED lines=8> */
[----:B------:R-:W-:Y:S04]  /*1860*/  @!P2 STS [R17.X4], R24 ;  /* 0x000000181100a388 */ /* 0x000fe80000004800 */
[----:B------:R-:W-:Y:S06]  /*1870*/  BAR.SYNC 0x0 ;  /* 0x0000000000007b1d */ /* 0x000fec0000000000 */
[----:B------:R-:W0:Y:S04]  /*1880*/  @!P1 LDS R21, [R9.X4] ;  /* 0x0000000009159984 */ /* 0x000e280000004800 */
[----:B0-----:R-:W0:Y:S02]  /*1890*/  SHFL.BFLY PT, R0, R21, 0x4, 0x1f ;  /* 0x0c801f0015007f89 */ /* 0x001e2400000e0000 */
[----:B0-----:R-:W-:-:S05]  /*18a0*/  FADD R0, R21, R0 ;  /* 0x0000000015007221 */ /* 0x001fca0000000000 */
[----:B------:R-:W0:Y:S02]  /*18b0*/  SHFL.BFLY PT, R5, R0, 0x2, 0x1f ;  /* 0x0c401f0000057f89 */ /* 0x000e2400000e0000 */
[----:B0-----:R-:W-:-:S05]  /*18c0*/  FADD R20, R0, R5 ;  /* 0x0000000500147221 */ /* 0x001fca0000000000 */
[----:B------:R-:W0:Y:S02]  /*18d0*/  SHFL.BFLY PT, R5, R20, 0x1, 0x1f ;  /* 0x0c201f0014057f89 */ /* 0x000e2400000e0000 */
[----:B0-----:R-:W-:-:S05]  /*18e0*/  FADD R22, R20, R5 ;  /* 0x0000000514167221 */ /* 0x001fca0000000000 */
[----:B------:R-:W-:Y:S04]  /*18f0*/  @P0 STS [R9.X4], R22 ;  /* 0x0000001609000388 */ /* 0x000fe80000004800 */
[----:B------:R-:W-:Y:S06]  /*1900*/  BAR.SYNC 0x0 ;  /* 0x0000000000007b1d */ /* 0x000fec0000000000 */
[----:B------:R-:W2:Y:S01]  /*1910*/  LDG.E.EF.128 R4, [R2.64] ;  /* 0x0000000402047981 */ /* 0x000ea2000c0e1d00 */
[----:B------:R-:W-:Y:S01]  /*1920*/  BSSY B0, `(.L_x_24) ;  /* 0x0000026000007945 */ /* 0x000fe20003800000 */
[----:B--2---:R-:W-:-:S02]  /*1930*/  SHF.L.U32 R17, R4, 0x10, RZ ;  /* 0x0000001004117819 */ /* 0x004fc400000006ff */
[C---:B------:R-:W-:Y:S02]  /*1940*/  PRMT R0, R5.reuse, 0x7632, R0 ;  /* 0x0000763205007816 */ /* 0x040fe40000000000 */
[----:B------:R-:W-:Y:S01]  /*1950*/  SHF.L.U32 R21, R5, 0x10, RZ ;  /* 0x0000001005157819 */ /* 0x000fe200000006ff */
[----:B------:R-:W-:Y:S01]  /*1960*/  FMUL R23, R17, 0.0625 ;  /* 0x3d80000011177820 */ /* 0x000fe20000400000 */
[----:B------:R-:W-:Y:S02]  /*1970*/  PRMT R17, R4, 0x7632, R17 ;  /* 0x0000763204117816 */ /* 0x000fe40000000011 */
[C---:B------:R-:W-:Y:S01]  /*1980*/  PRMT R5, R6.reuse, 0x7632, R5 ;  /* 0x0000763206057816 */ /* 0x040fe20000000005 */
[----:B------:R-:W-:Y:S01]  /*1990*/  FMUL R4, R23, 0.019999999552965164185 ;  /* 0x3ca3d70a17047820 */ /* 0x000fe20000400000 */
[----:B------:R-:W-:Y:S01]  /*19a0*/  SHF.L.U32 R17, R17, 0x10, RZ ;  /* 0x0000001011117819 */ /* 0x000fe200000006ff */
[----:B------:R-:W-:Y:S01]  /*19b0*/  FMUL R21, R21, 0.0625 ;  /* 0x3d80000015157820 */ /* 0x000fe20000400000 */
[----:B------:R-:W-:Y:S01]  /*19c0*/  SHF.L.U32 R6, R6, 0x10, RZ ;  /* 0x0000001006067819 */ /* 0x000fe200000006ff */
[----:B------:R-:W-:Y:S01]  /*19d0*/  FADD.FTZ R20, |R4|, -RZ ;  /* 0x800000ff04147221 */ /* 0x000fe20000010200 */
[----:B------:R-:W-:Y:S01]  /*19e0*/  SHF.L.U32 R0, R0, 0x10, RZ ;  /* 0x0000001000007819 */ /* 0x000fe200000006ff */
[----:B------:R-:W-:Y:S01]  /*19f0*/  FMUL R3, R17, 0.0625 ;  /* 0x3d80000011037820 */ /* 0x000fe20000400000 */
[----:B------:R-:W-:Y:S01]  /*1a00*/  SHF.L.U32 R9, R5, 0x10, RZ ;  /* 0x0000001005097819 */ /* 0x000fe200000006ff */
[----:B------:R-:W-:Y:S01]  /*1a10*/  FMUL R6, R6, 0.0625 ;  /* 0x3d80000006067820 */ /* 0x000fe20000400000 */
[----:B------:R-:W-:Y:S01]  /*1a20*/  FSETP.GE.AND P0, PT, R20, 0.60000002384185791016, PT ;  /* 0x3f19999a1400780b */ /* 0x000fe20003f06000 */
[----:B------:R-:W-:Y:S01]  /*1a30*/  FMUL R17, R0, 0.0625 ;  /* 0x3d80000000117820 */ /* 0x000fe20000400000 */
[----:B------:R-:W-:Y:S01]  /*1a40*/  FMUL R5, R21, 0.019999999552965164185 ;  /* 0x3ca3d70a15057820 */ /* 0x000fe20000400000 */
[----:B------:R-:W-:-:S10]  /*1a50*/  FMUL R3, R3, 0.019999999552965164185 ;  /* 0x3ca3d70a03037820 */ /* 0x000fd40000400000 */
        /* <DEDUP_REMOVED lines=11> */
.L_x_25:
[----:B------:R-:W-:Y:S01]  /*1b10*/  MOV R0, 0x3c80f082 ;  /* 0x3c80f08200007802 */ /* 0x000fe20000000f00 */
[----:B------:R-:W-:-:S04]  /*1b20*/  FMUL R21, R4, R4 ;  /* 0x0000000404157220 */ /* 0x000fc80000400000 */
[----:B------:R-:W-:-:S04]  /*1b30*/  FFMA.FTZ R0, R21, R0, -0.052303962409496307373 ;  /* 0xbd563cae15007423 */ /* 0x000fc80000010000 */
[----:B------:R-:W-:-:S04]  /*1b40*/  FFMA.FTZ R0, R21, R0, 0.1331529766321182251 ;  /* 0x3e08594115007423 */ /* 0x000fc80000010000 */
[----:B------:R-:W-:-:S04]  /*1b50*/  FFMA.FTZ R0, R21, R0, -0.33332768082618713379 ;  /* 0xbeaaa9ed15007423 */ /* 0x000fc80000010000 */
[----:B------:R-:W-:-:S04]  /*1b60*/  FFMA.FTZ R21, R21, R0, RZ ;  /* 0x0000000015157223 */ /* 0x000fc800000100ff */
[----:B------:R-:W-:-:S02]  /*1b70*/  FFMA.FTZ R2, R4, R21, R4 ;  /* 0x0000001504027223 */ /* 0x000fc40000010004 */
.L_x_26:
[----:B------:R-:W-:Y:S05]  /*1b80*/  BSYNC B0 ;  /* 0x0000000000007941 */ /* 0x000fea0003800000 */
.L_x_24:
[----:B------:R-:W-:Y:S01]  /*1b90*/  FADD.FTZ R22, |R3|, -RZ ;  /* 0x800000ff03167221 */ /* 0x000fe20000010200 */
[----:B------:R-:W-:Y:S01]  /*1ba0*/  BSSY B0, `(.L_x_27) ;  /* 0x0000017000007945 */ /* 0x000fe20003800000 */
[----:B------:R-:W-:Y:S01]  /*1bb0*/  FMUL R4, R17, 0.019999999552965164185 ;  /* 0x3ca3d70a11047820 */ /* 0x000fe20000400000 */
[----:B------:R-:W-:Y:S01]  /*1bc0*/  FMUL R9, R9, 0.0625 ;  /* 0x3d80000009097820 */ /* 0x000fe20000400000 */
        /* <DEDUP_REMOVED lines=13> */
.L_x_28:
[----:B------:R-:W-:Y:S01]  /*1ca0*/  MOV R0, 0x3c80f082 ;  /* 0x3c80f08200007802 */ /* 0x000fe20000000f00 */
[----:B------:R-:W-:-:S04]  /*1cb0*/  FMUL R21, R3, R3 ;  /* 0x0000000303157220 */ /* 0x000fc80000400000 */
[----:B------:R-:W-:-:S04]  /*1cc0*/  FFMA.FTZ R0, R21, R0, -0.052303962409496307373 ;  /* 0xbd563cae15007423 */ /* 0x000fc80000010000 */
[----:B------:R-:W-:-:S04]  /*1cd0*/  FFMA.FTZ R0, R21, R0, 0.1331529766321182251 ;  /* 0x3e08594115007423 */ /* 0x000fc80000010000 */
[----:B------:R-:W-:-:S04]  /*1ce0*/  FFMA.FTZ R0, R21, R0, -0.33332768082618713379 ;  /* 0xbeaaa9ed15007423 */ /* 0x000fc80000010000 */
[----:B------:R-:W-:-:S04]  /*1cf0*/  FFMA.FTZ R0, R21, R0, RZ ;  /* 0x0000000015007223 */ /* 0x000fc800000100ff */
[----:B------:R-:W-:-:S02]  /*1d00*/  FFMA.FTZ R3, R3, R0, R3 ;  /* 0x0000000003037223 */ /* 0x000fc40000010003 */
.L_x_29:
[----:B------:R-:W-:Y:S05]  /*1d10*/  BSYNC B0 ;  /* 0x0000000000007941 */ /* 0x000fea0003800000 */
.L_x_27:
        /* <DEDUP_REMOVED lines=17> */
.L_x_31:
[----:B------:R-:W-:Y:S01]  /*1e30*/  MOV R0, 0x3c80f082 ;  /* 0x3c80f08200007802 */ /* 0x000fe20000000f00 */
[----:B------:R-:W-:-:S04]  /*1e40*/  FMUL R21, R5, R5 ;  /* 0x0000000505157220 */ /* 0x000fc80000400000 */
[----:B------:R-:W-:-:S04]  /*1e50*/  FFMA.FTZ R0, R21, R0, -0.052303962409496307373 ;  /* 0xbd563cae15007423 */ /* 0x000fc80000010000 */
[----:B------:R-:W-:-:S04]  /*1e60*/  FFMA.FTZ R0, R21, R0, 0.1331529766321182251 ;  /* 0x3e08594115007423 */ /* 0x000fc80000010000 */
[----:B------:R-:W-:-:S04]  /*1e70*/  FFMA.FTZ R0, R21, R0, -0.33332768082618713379 ;  /* 0xbeaaa9ed15007423 */ /* 0x000fc80000010000 */
[----:B------:R-:W-:-:S04]  /*1e80*/  FFMA.FTZ R0, R21, R0, RZ ;  /* 0x0000000015007223 */ /* 0x000fc800000100ff */
[----:B------:R-:W-:-:S02]  /*1e90*/  FFMA.FTZ R5, R5, R0, R5 ;  /* 0x0000000005057223 */ /* 0x000fc40000010005 */
.L_x_32:
[----:B------:R-:W-:Y:S05]  /*1ea0*/  BSYNC B0 ;  /* 0x0000000000007941 */ /* 0x000fea0003800000 */
.L_x_30:
[----:B------:R-:W-:Y:S01]  /*1eb0*/  FADD.FTZ R22, |R4|, -RZ ;  /* 0x800000ff04167221 */ /* 0x000fe20000010200 */
[----:B------:R-:W-:Y:S01]  /*1ec0*/  BSSY B0, `(.L_x_33) ;  /* 0x0000016000007945 */ /* 0x000fe20003800000 */
[----:B------:R-:W-:Y:S01]  /*1ed0*/  FMUL R9, R9, 0.019999999552965164185 ;  /* 0x3ca3d70a09097820 */ /* 0x000fe20000400000 */
[----:B------:R-:W-:Y:S02]  /*1ee0*/  FMUL R17, R17, 0.0625 ;  /* 0x3d80000011117820 */ /* 0x000fe40000400000 */
        /* <DEDUP_REMOVED lines=12> */
.L_x_34:
[----:B------:R-:W-:Y:S01]  /*1fb0*/  MOV R0, 0x3c80f082 ;  /* 0x3c80f08200007802 */ /* 0x000fe20000000f00 */
[----:B------:R-:W-:-:S04]  /*1fc0*/  FMUL R21, R4, R4 ;  /* 0x0000000404157220 */ /* 0x000fc80000400000 */
[----:B------:R-:W-:-:S04]  /*1fd0*/  FFMA.FTZ R0, R21, R0, -0.052303962409496307373 ;  /* 0xbd563cae15007423 */ /* 0x000fc80000010000 */
[----:B------:R-:W-:-:S04]  /*1fe0*/  FFMA.FTZ R0, R21, R0, 0.1331529766321182251 ;  /* 0x3e08594115007423 */ /* 0x000fc80000010000 */
[----:B------:R-:W-:-:S04]  /*1ff0*/  FFMA.FTZ R0, R21, R0, -0.33332768082618713379 ;  /* 0xbeaaa9ed15007423 */ /* 0x000fc80000010000 */
[----:B------:R-:W-:-:S04]  /*2000*/  FFMA.FTZ R21, R21, R0, RZ ;  /* 0x0000000015157223 */ /* 0x000fc800000100ff */
[----:B------:R-:W-:-:S02]  /*2010*/  FFMA.FTZ R4, R4, R21, R4 ;  /* 0x0000001504047223 */ /* 0x000fc40000010004 */
.L_x_35:
[----:B------:R-:W-:Y:S05]  /*2020*/  BSYNC B0 ;  /* 0x0000000000007941 */ /* 0x000fea0003800000 */
.L_x_33:
[----:B------:R-:W-:Y:S01]  /*2030*/  FADD.FTZ R22, |R7|, -RZ ;  /* 0x800000ff07167221 */ /* 0x000fe20000010200 */
[----:B------:R-:W-:Y:S04]  /*2040*/  BSSY B0, `(.L_x_36) ;  /* 0x0000014000007945 */ /* 0x000fe80003800000 */
        /* <DEDUP_REMOVED lines=12> */
.L_x_37:
[----:B------:R-:W-:Y:S01]  /*2110*/  MOV R0, 0x3c80f082 ;  /* 0x3c80f08200007802 */ /* 0x000fe20000000f00 */
[----:B------:R-:W-:-:S04]  /*2120*/  FMUL R21, R7, R7 ;  /* 0x0000000707157220 */ /* 0x000fc80000400000 */
[----:B------:R-:W-:-:S04]  /*2130*/  FFMA.FTZ R0, R21, R0, -0.052303962409496307373 ;  /* 0xbd563cae15007423 */ /* 0x000fc80000010000 */
[----:B------:R-:W-:-:S04]  /*2140*/  FFMA.FTZ R0, R21, R0, 0.1331529766321182251 ;  /* 0x3e08594115007423 */ /* 0x000fc80000010000 */
[----:B------:R-:W-:-:S04]  /*2150*/  FFMA.FTZ R0, R21, R0, -0.33332768082618713379 ;  /* 0xbeaaa9ed15007423 */ /* 0x000fc80000010000 */
[----:B------:R-:W-:-:S04]  /*2160*/  FFMA.FTZ R0, R21, R0, RZ ;  /* 0x0000000015007223 */ /* 0x000fc800000100ff */
[----:B------:R-:W-:-:S02]  /*2170*/  FFMA.FTZ R7, R7, R0, R7 ;  /* 0x0000000007077223 */ /* 0x000fc40000010007 */
.L_x_38:
[----:B------:R-:W-:Y:S05]  /*2180*/  BSYNC B0 ;  /* 0x0000000000007941 */ /* 0x000fea0003800000 */
.L_x_36:
[----:B------:R-:W-:Y:S01]  /*2190*/  FADD.FTZ R22, |R9|, -RZ ;  /* 0x800000ff09167221 */ /* 0x000fe20000010200 */
[----:B------:R-:W-:Y:S01]  /*21a0*/  BSSY B0, `(.L_x_39) ;  /* 0x0000015000007945 */ /* 0x000fe20003800000 */
[----:B------:R-:W-:-:S03]  /*21b0*/  FMUL R17, R17, 0.019999999552965164185 ;  /* 0x3ca3d70a11117820 */ /* 0x000fc60000400000 */
        /* <DEDUP_REMOVED lines=12> */
.L_x_40:
[----:B------:R-:W-:Y:S01]  /*2280*/  MOV R0, 0x3c80f082 ;  /* 0x3c80f08200007802 */ /* 0x000fe20000000f00 */
[----:B------:R-:W-:-:S04]  /*2290*/  FMUL R21, R9, R9 ;  /* 0x0000000909157220 */ /* 0x000fc80000400000 */
[----:B------:R-:W-:-:S04]  /*22a0*/  FFMA.FTZ R0, R21, R0, -0.052303962409496307373 ;  /* 0xbd563cae15007423 */ /* 0x000fc80000010000 */
[----:B------:R-:W-:-:S04]  /*22b0*/  FFMA.FTZ R0, R21, R0, 0.1331529766321182251 ;  /* 0x3e08594115007423 */ /* 0x000fc80000010000 */
[----:B------:R-:W-:-:S04]  /*22c0*/  FFMA.FTZ R0, R21, R0, -0.33332768082618713379 ;  /* 0xbeaaa9ed15007423 */ /* 0x000fc80000010000 */
[----:B------:R-:W-:-:S04]  /*22d0*/  FFMA.FTZ R0, R21, R0, RZ ;  /* 0x0000000015007223 */ /* 0x000fc800000100ff */
[----:B------:R-:W-:-:S02]  /*22e0*/  FFMA.FTZ R20, R9, R0, R9 ;  /* 0x0000000009147223 */ /* 0x000fc40000010009 */
.L_x_41:
[----:B------:R-:W-:Y:S05]  /*22f0*/  BSYNC B0 ;  /* 0x0000000000007941 */ /* 0x000fea0003800000 */
.L_x_39:
[----:B------:R-:W-:Y:S01]  /*2300*/  FADD.FTZ R23, |R17|, -RZ ;  /* 0x800000ff11177221 */ /* 0x000fe20000010200 */
[----:B------:R-:W-:Y:S01]  /*2310*/  FMUL R6, R6, 0.0625 ;  /* 0x3d80000006067820 */ /* 0x000fe20000400000 */
[----:B------:R-:W-:Y:S03]  /*2320*/  BSSY B0, `(.L_x_42) ;  /* 0x0000015000007945 */ /* 0x000fe60003800000 */
[----:B------:R-:W-:Y:S01]  /*2330*/  FSETP.GE.AND P0, PT, R23, 0.60000002384185791016, PT ;  /* 0x3f19999a1700780b */ /* 0x000fe20003f06000 */
[----:B------:R-:W-:-:S12]  /*2340*/  FMUL R6, R6, 0.019999999552965164185 ;  /* 0x3ca3d70a06067820 */ /* 0x000fd80000400000 */
        /* <DEDUP_REMOVED lines=11> */
.L_x_43:
[----:B------:R-:W-:Y:S01]  /*2400*/  MOV R0, 0x3c80f082 ;  /* 0x3c80f08200007802 */ /* 0x000fe20000000f00 */
[----:B------:R-:W-:-:S04]  /*2410*/  FMUL R9, R17, R17 ;  /* 0x0000001111097220 */ /* 0x000fc80000400000 */
[----:B------:R-:W-:-:S04]  /*2420*/  FFMA.FTZ R0, R9, R0, -0.052303962409496307373 ;  /* 0xbd563cae09007423 */ /* 0x000fc80000010000 */
[----:B------:R-:W-:-:S04]  /*2430*/  FFMA.FTZ R0, R9, R0, 0.1331529766321182251 ;  /* 0x3e08594109007423 */ /* 0x000fc80000010000 */
[----:B------:R-:W-:-:S04]  /*2440*/  FFMA.FTZ R0, R9, R0, -0.33332768082618713379 ;  /* 0xbeaaa9ed09007423 */ /* 0x000fc80000010000 */
[----:B------:R-:W-:-:S04]  /*2450*/  FFMA.FTZ R0, R9, R0, RZ ;  /* 0x0000000009007223 */ /* 0x000fc800000100ff */
[----:B------:R-:W-:-:S02]  /*2460*/  FFMA.FTZ R21, R0, R17, R17 ;  /* 0x0000001100157223 */ /* 0x000fc40000010011 */
.L_x_44:
[----:B------:R-:W-:Y:S05]  /*2470*/  BSYNC B0 ;  /* 0x0000000000007941 */ /* 0x000fea0003800000 */
.L_x_42:
[----:B------:R-:W0:Y:S01]  /*2480*/  LDS R17, [RZ] ;  /* 0x00000000ff117984 */ /* 0x000e220000000800 */
[----:B------:R-:W-:Y:S01]  /*2490*/  FADD.FTZ R24, |R6|, -RZ ;  /* 0x800000ff06187221 */ /* 0x000fe20000010200 */
[----:B------:R-:W-:Y:S01]  /*24a0*/  BSSY B0, `(.L_x_45) ;  /* 0x0000015000007945 */ /* 0x000fe20003800000 */
[----:B------:R-:W-:-:S03]  /*24b0*/  SHF.R.S32.HI R9, RZ, 0x1f, R8 ;  /* 0x0000001fff097819 */ /* 0x000fc60000011408 */
[----:B------:R-:W-:-:S13]  /*24c0*/  FSETP.GE.AND P0, PT, R24, 0.60000002384185791016, PT ;  /* 0x3f19999a1800780b */ /* 0x000fda0003f06000 */
[----:B------:R-:W-:Y:S05]  /*24d0*/  @!P0 BRA `(.L_x_46) ;  /* 0x000000a000008947 */ /* 0x000fea0003800000 */
[C---:B------:R-:W-:Y:S01]  /*24e0*/  FMUL R0, R24.reuse, 2.8853900432586669922 ;  /* 0x4038aa3b18007820 */ /* 0x040fe20000400000 */
[----:B------:R-:W-:Y:S02]  /*24f0*/  MOV R23, 0x3f800000 ;  /* 0x3f80000000177802 */ /* 0x000fe40000000f00 */
[----:B------:R-:W-:-:S03]  /*2500*/  FSETP.GE.AND P0, PT, R24, 9.010913848876953125, PT ;  /* 0x41102cb41800780b */ /* 0x000fc60003f06000 */
[----:B------:R-:W1:Y:S02]  /*2510*/  MUFU.EX2 R0, R0 ;  /* 0x0000000000007308 */ /* 0x000e640000000800 */
[----:B-1----:R-:W-:-:S06]  /*2520*/  FADD R22, R0, 1 ;  /* 0x3f80000000167421 */ /* 0x002fcc0000000000 */
[----:B------:R-:W1:Y:S02]  /*2530*/  MUFU.RCP R22, R22 ;  /* 0x0000001600167308 */ /* 0x000e640000001000 */
[----:B-1----:R-:W-:-:S05]  /*2540*/  FFMA.FTZ R23, R22, -2, R23 ;  /* 0xc000000016177823 */ /* 0x002fca0000010017 */
[----:B------:R-:W-:-:S04]  /*2550*/  FSEL R23, R23, 1, !P0 ;  /* 0x3f80000017177808 */ /* 0x000fc80004000000 */
[----:B------:R-:W-:Y:S01]  /*2560*/  LOP3.LUT R23, R23, 0x80000000, R6, 0xf8, !PT ;  /* 0x8000000017177812 */ /* 0x000fe200078ef806 */
[----:B------:R-:W-:Y:S05]  /*2570*/  BRA `(.L_x_47) ;  /* 0x0000007000007947 */ /* 0x000fea0003800000 */
.L_x_46:
[----:B------:R-:W-:Y:S01]  /*2580*/  MOV R0, 0x3c80f082 ;  /* 0x3c80f08200007802 */ /* 0x000fe20000000f00 */
[----:B------:R-:W-:-:S04]  /*2590*/  FMUL R23, R6, R6 ;  /* 0x0000000606177220 */ /* 0x000fc80000400000 */
[----:B------:R-:W-:-:S04]  /*25a0*/  FFMA.FTZ R0, R23, R0, -0.052303962409496307373 ;  /* 0xbd563cae17007423 */ /* 0x000fc80000010000 */
[----:B------:R-:W-:-:S04]  /*25b0*/  FFMA.FTZ R0, R23, R0, 0.1331529766321182251 ;  /* 0x3e08594117007423 */ /* 0x000fc80000010000 */
[----:B------:R-:W-:-:S04]  /*25c0*/  FFMA.FTZ R0, R23, R0, -0.33332768082618713379 ;  /* 0xbeaaa9ed17007423 */ /* 0x000fc80000010000 */
[----:B------:R-:W-:-:S04]  /*25d0*/  FFMA.FTZ R23, R23, R0, RZ ;  /* 0x0000000017177223 */ /* 0x000fc800000100ff */
[----:B------:R-:W-:-:S02]  /*25e0*/  FFMA.FTZ R23, R23, R6, R6 ;  /* 0x0000000617177223 */ /* 0x000fc40000010006 */
.L_x_47:
[----:B------:R-:W-:Y:S05]  /*25f0*/  BSYNC B0 ;  /* 0x0000000000007941 */ /* 0x000fea0003800000 */
.L_x_45:
[----:B------:R-:W-:Y:S01]  /*2600*/  FFMA R2, R2, 50, R11 ;  /* 0x4248000002027823 */ /* 0x000fe2000000000b */
[----:B------:R-:W-:Y:S01]  /*2610*/  FFMA R10, R3, 50, R10 ;  /* 0x42480000030a7823 */ /* 0x000fe2000000000a */
[----:B------:R-:W-:Y:S01]  /*2620*/  FFMA R12, R5, 50, R12 ;  /* 0x42480000050c7823 */ /* 0x000fe2000000000c */
[----:B------:R-:W-:Y:S01]  /*2630*/  FFMA R4, R4, 50, R13 ;  /* 0x4248000004047823 */ /* 0x000fe2000000000d */
[C---:B------:R-:W-:Y:S01]  /*2640*/  FADD R2, -R19.reuse, R2 ;  /* 0x0000000213027221 */ /* 0x040fe20000000100 */
[C---:B------:R-:W-:Y:S01]  /*2650*/  FADD R10, -R19.reuse, R10 ;  /* 0x0000000a130a7221 */ /* 0x040fe20000000100 */
[----:B------:R-:W-:Y:S01]  /*2660*/  FADD R12, -R19, R12 ;  /* 0x0000000c130c7221 */ /* 0x000fe20000000100 */
[----:B------:R-:W-:Y:S01]  /*2670*/  FFMA R14, R7, 50, R14 ;  /* 0x42480000070e7823 */ /* 0x000fe2000000000e */
[----:B------:R-:W-:Y:S01]  /*2680*/  FMUL R0, R2, 1.4426950216293334961 ;  /* 0x3fb8aa3b02007820 */ /* 0x000fe20000400000 */
[----:B------:R-:W-:Y:S01]  /*2690*/  FMUL R10, R10, 1.4426950216293334961 ;  /* 0x3fb8aa3b0a0a7820 */ /* 0x000fe20000400000 */
[----:B------:R-:W-:Y:S01]  /*26a0*/  FMUL R12, R12, 1.4426950216293334961 ;  /* 0x3fb8aa3b0c0c7820 */ /* 0x000fe20000400000 */
[----:B------:R-:W-:Y:S01]  /*26b0*/  FFMA R20, R20, 50, R15 ;  /* 0x4248000014147823 */ /* 0x000fe2000000000f */
[----:B------:R-:W-:Y:S01]  /*26c0*/  FFMA R16, R21, 50, R16 ;  /* 0x4248000015107823 */ /* 0x000fe20000000010 */
[----:B------:R-:W-:Y:S01]  /*26d0*/  FSETP.GEU.AND P5, PT, R0, -126, PT ;  /* 0xc2fc00000000780b */ /* 0x000fe20003fae000 */
[----:B------:R-:W-:Y:S01]  /*26e0*/  FFMA R18, R23, 50, R18 ;  /* 0x4248000017127823 */ /* 0x000fe20000000012 */
[----:B------:R-:W-:Y:S01]  /*26f0*/  FSETP.GEU.AND P6, PT, R10, -126, PT ;  /* 0xc2fc00000a00780b */ /* 0x000fe20003fce000 */
[C---:B------:R-:W-:Y:S01]  /*2700*/  FADD R4, -R19.reuse, R4 ;  /* 0x0000000413047221 */ /* 0x040fe20000000100 */
[----:B------:R-:W-:Y:S01]  /*2710*/  FSETP.GEU.AND P0, PT, R12, -126, PT ;  /* 0xc2fc00000c00780b */ /* 0x000fe20003f0e000 */
[C---:B------:R-:W-:Y:S01]  /*2720*/  FADD R14, -R19.reuse, R14 ;  /* 0x0000000e130e7221 */ /* 0x040fe20000000100 */
[C---:B------:R-:W-:Y:S01]  /*2730*/  FADD R20, -R19.reuse, R20 ;  /* 0x0000001413147221 */ /* 0x040fe20000000100 */
[C---:B------:R-:W-:Y:S01]  /*2740*/  FADD R16, -R19.reuse, R16 ;  /* 0x0000001013107221 */ /* 0x040fe20000000100 */
[----:B------:R-:W-:Y:S01]  /*2750*/  FADD R18, -R19, R18 ;  /* 0x0000001213127221 */ /* 0x000fe20000000100 */
[----:B------:R-:W-:Y:S01]  /*2760*/  FMUL R4, R4, 1.4426950216293334961 ;  /* 0x3fb8aa3b04047820 */ /* 0x000fe20000400000 */
[----:B------:R-:W-:Y:S01]  /*2770*/  FMUL R14, R14, 1.4426950216293334961 ;  /* 0x3fb8aa3b0e0e7820 */ /* 0x000fe20000400000 */
[----:B------:R-:W-:Y:S01]  /*2780*/  FMUL R20, R20, 1.4426950216293334961 ;  /* 0x3fb8aa3b14147820 */ /* 0x000fe20000400000 */
[----:B------:R-:W-:Y:S01]  /*2790*/  FMUL R16, R16, 1.4426950216293334961 ;  /* 0x3fb8aa3b10107820 */ /* 0x000fe20000400000 */
[----:B------:R-:W-:Y:S01]  /*27a0*/  @!P5 FMUL R0, R0, 0.5 ;  /* 0x3f0000000000d820 */ /* 0x000fe20000400000 */
[----:B------:R-:W-:Y:S01]  /*27b0*/  FMUL R18, R18, 1.4426950216293334961 ;  /* 0x3fb8aa3b12127820 */ /* 0x000fe20000400000 */
[----:B------:R-:W-:Y:S01]  /*27c0*/  @!P6 FMUL R10, R10, 0.5 ;  /* 0x3f0000000a0ae820 */ /* 0x000fe20000400000 */
[----:B------:R-:W-:Y:S01]  /*27d0*/  FSETP.GEU.AND P1, PT, R4, -126, PT ;  /* 0xc2fc00000400780b */ /* 0x000fe20003f2e000 */
[----:B------:R-:W-:Y:S01]  /*27e0*/  @!P0 FMUL R12, R12, 0.5 ;  /* 0x3f0000000c0c8820 */ /* 0x000fe20000400000 */
[----:B------:R-:W-:Y:S01]  /*27f0*/  FSETP.GEU.AND P2, PT, R14, -126, PT ;  /* 0xc2fc00000e00780b */ /* 0x000fe20003f4e000 */
[----:B------:R-:W1:Y:S01]  /*2800*/  MUFU.EX2 R0, R0 ;  /* 0x0000000000007308 */ /* 0x000e620000000800 */
[----:B------:R-:W-:-:S02]  /*2810*/  FSETP.GEU.AND P3, PT, R20, -126, PT ;  /* 0xc2fc00001400780b */ /* 0x000fc40003f6e000 */
[----:B------:R-:W-:-:S05]  /*2820*/  FSETP.GEU.AND P4, PT, R16, -126, PT ;  /* 0xc2fc00001000780b */ /* 0x000fca0003f8e000 */
[----:B------:R-:W2:Y:S02]  /*2830*/  MUFU.EX2 R10, R10 ;  /* 0x0000000a000a7308 */ /* 0x000ea40000000800 */
[----:B------:R-:W-:Y:S02]  /*2840*/  @!P1 FMUL R4, R4, 0.5 ;  /* 0x3f00000004049820 */ /* 0x000fe40000400000 */
[----:B------:R-:W-:Y:S02]  /*2850*/  @!P2 FMUL R14, R14, 0.5 ;  /* 0x3f0000000e0ea820 */ /* 0x000fe40000400000 */
[----:B------:R-:W-:Y:S02]  /*2860*/  @!P3 FMUL R20, R20, 0.5 ;  /* 0x3f0000001414b820 */ /* 0x000fe40000400000 */
[----:B------:R-:W3:Y:S01]  /*2870*/  MUFU.EX2 R12, R12 ;  /* 0x0000000c000c7308 */ /* 0x000ee20000000800 */
[----:B-1----:R-:W-:Y:S01]  /*2880*/  @!P5 FMUL R0, R0, R0 ;  /* 0x000000000000d220 */ /* 0x002fe20000400000 */
[----:B------:R-:W-:Y:S01]  /*2890*/  FSETP.GEU.AND P5, PT, R18, -126, PT ;  /* 0xc2fc00001200780b */ /* 0x000fe20003fae000 */
[----:B------:R-:W-:Y:S01]  /*28a0*/  @!P4 FMUL R16, R16, 0.5 ;  /* 0x3f0000001010c820 */ /* 0x000fe20000400000 */
[----:B--2---:R-:W-:Y:S01]  /*28b0*/  @!P6 FMUL R10, R10, R10 ;  /* 0x0000000a0a0ae220 */ /* 0x004fe20000400000 */
[----:B0-----:R-:W-:-:S03]  /*28c0*/  FSETP.GT.AND P6, PT, |R17|, 8.50705917302346158658e+37, PT ;  /* 0x7e8000001100780b */ /* 0x001fc60003fc4200 */
[----:B------:R-:W0:Y:S07]  /*28d0*/  MUFU.EX2 R4, R4 ;  /* 0x0000000400047308 */ /* 0x000e2e0000000800 */
[----:B------:R-:W-:Y:S01]  /*28e0*/  @!P5 FMUL R18, R18, 0.5 ;  /* 0x3f0000001212d820 */ /* 0x000fe20000400000 */
[----:B---3--:R-:W-:Y:S01]  /*28f0*/  @!P0 FMUL R12, R12, R12 ;  /* 0x0000000c0c0c8220 */ /* 0x008fe20000400000 */
[C---:B------:R-:W-:Y:S01]  /*2900*/  FSETP.GEU.AND P0, PT, |R17|.reuse, 1.175494350822287508e-38, PT ;  /* 0x008000001100780b */ /* 0x040fe20003f0e200 */
[----:B------:R-:W1:Y:S01]  /*2910*/  MUFU.EX2 R14, R14 ;  /* 0x0000000e000e7308 */ /* 0x000e620000000800 */
[----:B------:R-:W-:Y:S01]  /*2920*/  @P6 FMUL R17, R17, 0.25 ;  /* 0x3e80000011116820 */ /* 0x000fe20000400000 */
[----:B------:R-:W-:Y:S01]  /*2930*/  @P6 FMUL R0, R0, 0.25 ;  /* 0x3e80000000006820 */ /* 0x000fe20000400000 */
[----:B------:R-:W-:Y:S01]  /*2940*/  @P6 FMUL R10, R10, 0.25 ;  /* 0x3e8000000a0a6820 */ /* 0x000fe20000400000 */
[----:B------:R-:W-:-:S04]  /*2950*/  @P6 FMUL R12, R12, 0.25 ;  /* 0x3e8000000c0c6820 */ /* 0x000fc80000400000 */
[----:B------:R-:W2:Y:S01]  /*2960*/  MUFU.EX2 R20, R20 ;  /* 0x0000001400147308 */ /* 0x000ea20000000800 */
[----:B0-----:R-:W-:Y:S01]  /*2970*/  @!P1 FMUL R4, R4, R4 ;  /* 0x0000000404049220 */ /* 0x001fe20000400000 */
[----:B------:R-:W-:Y:S02]  /*2980*/  LEA R2, P1, R8, c[0x0][0x168], 0x1 ;  /* 0x00005a0008027a11 */ /* 0x000fe400078208ff */
[----:B------:R-:W-:Y:S01]  /*2990*/  @!P0 FMUL R17, R17, 16777216 ;  /* 0x4b80000011118820 */ /* 0x000fe20000400000 */
[----:B------:R-:W-:Y:S01]  /*29a0*/  @P6 FMUL R4, R4, 0.25 ;  /* 0x3e80000004046820 */ /* 0x000fe20000400000 */
[----:B------:R-:W-:Y:S01]  /*29b0*/  @!P0 FMUL R0, R0, 16777216 ;  /* 0x4b80000000008820 */ /* 0x000fe20000400000 */
[----:B------:R-:W-:Y:S01]  /*29c0*/  @!P0 FMUL R10, R10, 16777216 ;  /* 0x4b8000000a0a8820 */ /* 0x000fe20000400000 */
[----:B------:R-:W0:Y:S01]  /*29d0*/  MUFU.EX2 R16, R16 ;  /* 0x0000001000107308 */ /* 0x000e220000000800 */
[----:B-1----:R-:W-:Y:S01]  /*29e0*/  @!P2 FMUL R14, R14, R14 ;  /* 0x0000000e0e0ea220 */ /* 0x002fe20000400000 */
[----:B------:R-:W-:Y:S01]  /*29f0*/  @!P0 FMUL R12, R12, 16777216 ;  /* 0x4b8000000c0c8820 */ /* 0x000fe20000400000 */
[----:B------:R-:W-:-:S02]  /*2a00*/  @!P0 FMUL R4, R4, 16777216 ;  /* 0x4b80000004048820 */ /* 0x000fc40000400000 */
[----:B------:R-:W-:-:S03]  /*2a10*/  @P6 FMUL R14, R14, 0.25 ;  /* 0x3e8000000e0e6820 */ /* 0x000fc60000400000 */
[----:B------:R-:W1:Y:S01]  /*2a20*/  MUFU.EX2 R3, R18 ;  /* 0x0000001200037308 */ /* 0x000e620000000800 */
[----:B--2---:R-:W-:Y:S01]  /*2a30*/  @!P3 FMUL R20, R20, R20 ;  /* 0x000000141414b220 */ /* 0x004fe20000400000 */
[----:B------:R-:W-:-:S03]  /*2a40*/  @!P0 FMUL R14, R14, 16777216 ;  /* 0x4b8000000e0e8820 */ /* 0x000fc60000400000 */
[----:B------:R-:W-:-:S03]  /*2a50*/  @P6 FMUL R20, R20, 0.25 ;  /* 0x3e80000014146820 */ /* 0x000fc60000400000 */
[----:B------:R-:W2:Y:S01]  /*2a60*/  MUFU.RCP R17, R17 ;  /* 0x0000001100117308 */ /* 0x000ea20000001000 */
[----:B0-----:R-:W-:Y:S01]  /*2a70*/  @!P4 FMUL R16, R16, R16 ;  /* 0x000000101010c220 */ /* 0x001fe20000400000 */
[----:B------:R-:W-:-:S03]  /*2a80*/  @!P0 FMUL R20, R20, 16777216 ;  /* 0x4b80000014148820 */ /* 0x000fc60000400000 */
[----:B------:R-:W-:Y:S01]  /*2a90*/  @P6 FMUL R16, R16, 0.25 ;  /* 0x3e80000010106820 */ /* 0x000fe20000400000 */
[----:B-1----:R-:W-:-:S03]  /*2aa0*/  @!P5 FMUL R3, R3, R3 ;  /* 0x000000030303d220 */ /* 0x002fc60000400000 */
[----:B------:R-:W-:Y:S01]  /*2ab0*/  @!P0 FMUL R16, R16, 16777216 ;  /* 0x4b80000010108820 */ /* 0x000fe20000400000 */
[----:B------:R-:W-:-:S04]  /*2ac0*/  @P6 FMUL R3, R3, 0.25 ;  /* 0x3e80000003036820 */ /* 0x000fc80000400000 */
[----:B------:R-:W-:Y:S01]  /*2ad0*/  @!P0 FMUL R3, R3, 16777216 ;  /* 0x4b80000003038820 */ /* 0x000fe20000400000 */
[C---:B--2---:R-:W-:Y:S01]  /*2ae0*/  FMUL R0, R17.reuse, R0 ;  /* 0x0000000011007220 */ /* 0x044fe20000400000 */
[C---:B------:R-:W-:Y:S01]  /*2af0*/  FMUL R5, R17.reuse, R10 ;  /* 0x0000000a11057220 */ /* 0x040fe20000400000 */
[C---:B------:R-:W-:Y:S01]  /*2b00*/  FMUL R12, R17.reuse, R12 ;  /* 0x0000000c110c7220 */ /* 0x040fe20000400000 */
[C---:B------:R-:W-:Y:S01]  /*2b10*/  FMUL R7, R17.reuse, R4 ;  /* 0x0000000411077220 */ /* 0x040fe20000400000 */
[C---:B------:R-:W-:Y:S01]  /*2b20*/  FMUL R14, R17.reuse, R14 ;  /* 0x0000000e110e7220 */ /* 0x040fe20000400000 */
[C---:B------:R-:W-:Y:S01]  /*2b30*/  FMUL R11, R17.reuse, R20 ;  /* 0x00000014110b7220 */ /* 0x040fe20000400000 */
[C---:B------:R-:W-:Y:S01]  /*2b40*/  FMUL R16, R17.reuse, R16 ;  /* 0x0000001011107220 */ /* 0x040fe20000400000 */
[----:B------:R-:W-:Y:S01]  /*2b50*/  FMUL R17, R17, R3 ;  /* 0x0000000311117220 */ /* 0x000fe20000400000 */
[----:B------:R-:W-:Y:S02]  /*2b60*/  F2FP.BF16.F32.PACK_AB R4, R5, R0 ;  /* 0x000000000504723e */ /* 0x000fe400000010ff */
[----:B------:R-:W-:-:S02]  /*2b70*/  F2FP.BF16.F32.PACK_AB R5, R7, R12 ;  /* 0x0000000c0705723e */ /* 0x000fc400000010ff */
[----:B------:R-:W-:Y:S02]  /*2b80*/  LEA.HI.X R3, R8, c[0x0][0x16c], R9, 0x1, P1 ;  /* 0x00005b0008037a11 */ /* 0x000fe400008f0c09 */
[----:B------:R-:W-:Y:S02]  /*2b90*/  F2FP.BF16.F32.PACK_AB R6, R11, R14 ;  /* 0x0000000e0b06723e */ /* 0x000fe400000010ff */
[----:B------:R-:W-:-:S05]  /*2ba0*/  F2FP.BF16.F32.PACK_AB R7, R17, R16 ;  /* 0x000000101107723e */ /* 0x000fca00000010ff */
[----:B------:R-:W-:Y:S01]  /*2bb0*/  STG.E.128 [R2.64], R4 ;  /* 0x0000000402007986 */ /* 0x000fe2000c101d04 */
[----:B------:R-:W-:Y:S05]  /*2bc0*/  EXIT ;  /* 0x000000000000794d */ /* 0x000fea0003800000 */
.L_x_48:
[----:B------:R-:W-:-:S00]  /*2bd0*/  BRA `(.L_x_48) ;  /* 0xfffffff000007947 */ /* 0x000fc0000383ffff */
[----:B------:R-:W-:-:S00]  /*2be0*/  NOP ;  /* 0x0000000000007918 */ /* 0x000fc00000000000 */
        /* <DEDUP_REMOVED lines=9> */
.L_x_49:


//--------------------- .nv.global.init           --------------------------
	.section	.nv.global.init,"aw",@progbits
.nv.global.init:
	.type		_$_str,@object
	.size		_$_str,(.L_0 - _$_str)
_$_str:
        /*0000*/ 	.byte	0x5f, 0x5f, 0x43, 0x55, 0x44, 0x41, 0x5f, 0x46, 0x54, 0x5a, 0x00
.L_0:


//--------------------- .nv.shared.triton__0d1d2de3de --------------------------
	.section	.nv.shared.triton__0d1d2de3de,"aw",@nobits
	.align	16
